// auto-generated by cutlass_sweep.gemm — config: {"arch": "sm_90", "cluster_m": 2, "cluster_n": 2, "dtype": "fp16", "dtype_b": "fp16", "layout": "nt", "stages": 4, "tile_k": 64, "tile_m": 128, "tile_n": 128}
#include "cutlass/cutlass.h"
#include "cutlass/gemm/collective/collective_builder.hpp"
#include "cutlass/gemm/device/gemm_universal_adapter.h"
#include "cutlass/gemm/kernel/gemm_universal.hpp"
#include "cutlass/epilogue/collective/collective_builder.hpp"

using ElemA = cutlass::half_t;
using ElemB = cutlass::half_t;
using ElemCD = cutlass::half_t;
using Acc  = float;
using TileShape    = cute::Shape<cute::_128, cute::_128, cute::_64>;
using ClusterShape = cute::Shape<cute::_2, cute::_2, cute::_1>;

using CollectiveEpilogue = typename cutlass::epilogue::collective::CollectiveBuilder<
    cutlass::arch::Sm90, cutlass::arch::OpClassTensorOp,
    TileShape, ClusterShape,
    cutlass::epilogue::collective::EpilogueTileAuto,
    Acc, Acc,
    ElemCD, cutlass::layout::RowMajor, 128 / cutlass::sizeof_bits<ElemCD>::value,
    ElemCD, cutlass::layout::RowMajor, 128 / cutlass::sizeof_bits<ElemCD>::value,
    cutlass::epilogue::collective::EpilogueScheduleAuto
  >::CollectiveOp;

using CollectiveMainloop = typename cutlass::gemm::collective::CollectiveBuilder<
    cutlass::arch::Sm90, cutlass::arch::OpClassTensorOp,
    ElemA, cutlass::layout::RowMajor, 128 / cutlass::sizeof_bits<ElemA>::value,
    ElemB, cutlass::layout::ColumnMajor, 128 / cutlass::sizeof_bits<ElemB>::value,
    Acc,
    TileShape, ClusterShape,
    cutlass::gemm::collective::StageCount<4>,
    cutlass::gemm::collective::KernelScheduleAuto
  >::CollectiveOp;

using GemmKernel = cutlass::gemm::kernel::GemmUniversal<
    cute::Shape<int,int,int,int>,
    CollectiveMainloop,
    CollectiveEpilogue
>;
using Gemm = cutlass::gemm::device::GemmUniversalAdapter<GemmKernel>;

// Force the device kernel symbol into the cubin without needing a host main.
auto* _anchor = &cutlass::device_kernel<GemmKernel>;


// ===== COMPILED SASS (sm_90a) =====

	.target	sm_90a

	.elftype	@"ET_EXEC"


//--------------------- .note.nv.tkinfo           --------------------------
	.section	.note.nv.tkinfo,"",@"SHT_NOTE"
	.sectionflags	@"SHF_NOTE_NV_TKINFO"
	.tkinfo
        /*0018*/ 	.word	0x00000002
        /*0030*/ 	.string	""
        /*0030*/ 	.string	"ptxas"
        /*0030*/ 	.string	"Cuda compilation tools, release 13.0, V13.0.88"
        /*0030*/ 	.string	"Build cuda_13.0.r13.0/compiler.36424714_0"
        /*0030*/ 	.string	"-arch sm_90a -m 64 "



//--------------------- .note.nv.cuinfo           --------------------------
	.section	.note.nv.cuinfo,"",@"SHT_NOTE"
	.sectionflags	@"SHF_NOTE_NV_CUINFO"
        /*0018*/ 	.short	0x0002
        /*001a*/ 	.short	0x005a
        /*001c*/ 	.short	0x0082
	.zero		2


//--------------------- .nv.info                  --------------------------
	.section	.nv.info,"",@"SHT_CUDA_INFO"
	.align	4


	//----- nvinfo : EIATTR_REGCOUNT
	.align		4
        /*0000*/ 	.byte	0x04, 0x2f
        /*0002*/ 	.short	(.L_15 - .L_14)
	.align		4
.L_14:
        /*0004*/ 	.word	index@(_ZN7cutlass13device_kernelINS_4gemm6kernel13GemmUniversalIN4cute5tupleIJiiiiEEENS1_10collective13CollectiveMmaINS1_34MainloopSm90TmaGmmaWarpSpecializedILi4ENS5_IJNS4_1CILi2EEESB_NSA_ILi1EEEEEENS1_35KernelTmaWarpSpecializedCooperativeEEENS5_IJNSA_ILi128EEESG_NSA_ILi64EEEEEENS_6half_tENS5_IJlSC_lEEESJ_SK_NS4_8TiledMMAINS4_8MMA_AtomIJNS4_4SM904GMMA26MMA_64x128x16_F32F16F16_SSILNSO_5MajorE0ELSQ_0ELNSO_7ScaleInE1ELSR_1EEEEEENS4_6LayoutINS5_IJSB_SC_SC_EEENS5_IJSC_NSA_ILi0EEESW_EEEEENS5_IJNS4_10UnderscoreESZ_SZ_EEEEENS4_23SM90_TMA_LOAD_MULTICASTENS4_14ComposedLayoutINS4_7SwizzleILi3ELi4ELi3EEENS4_18smem_ptr_flag_bitsILi16EEENSU_INS5_IJNSA_ILi8EEESH_EEENS5_IJSH_SC_EEEEEEEvNS4_8identityES12_S1C_vS1D_EENS_8epilogue10collective6detail29Sm90TmaWarpSpecializedAdapterINS1G_15DefaultEpilogueISJ_SK_SK_NS1F_6thread17LinearCombinationISJ_Li1EffLNS1K_9ScaleType4KindE0ELNS_15FloatRoundStyleE2ESJ_EENS1_15EpilogueDefaultEEEEEvvEEEEvNT_6ParamsE)
        /*0008*/ 	.word	0x000000a8


	//----- nvinfo : EIATTR_FRAME_SIZE
	.align		4
.L_15:
        /*000c*/ 	.byte	0x04, 0x11
        /*000e*/ 	.short	(.L_17 - .L_16)
	.align		4
.L_16:
        /*0010*/ 	.word	index@(_ZN7cutlass13device_kernelINS_4gemm6kernel13GemmUniversalIN4cute5tupleIJiiiiEEENS1_10collective13CollectiveMmaINS1_34MainloopSm90TmaGmmaWarpSpecializedILi4ENS5_IJNS4_1CILi2EEESB_NSA_ILi1EEEEEENS1_35KernelTmaWarpSpecializedCooperativeEEENS5_IJNSA_ILi128EEESG_NSA_ILi64EEEEEENS_6half_tENS5_IJlSC_lEEESJ_SK_NS4_8TiledMMAINS4_8MMA_AtomIJNS4_4SM904GMMA26MMA_64x128x16_F32F16F16_SSILNSO_5MajorE0ELSQ_0ELNSO_7ScaleInE1ELSR_1EEEEEENS4_6LayoutINS5_IJSB_SC_SC_EEENS5_IJSC_NSA_ILi0EEESW_EEEEENS5_IJNS4_10UnderscoreESZ_SZ_EEEEENS4_23SM90_TMA_LOAD_MULTICASTENS4_14ComposedLayoutINS4_7SwizzleILi3ELi4ELi3EEENS4_18smem_ptr_flag_bitsILi16EEENSU_INS5_IJNSA_ILi8EEESH_EEENS5_IJSH_SC_EEEEEEEvNS4_8identityES12_S1C_vS1D_EENS_8epilogue10collective6detail29Sm90TmaWarpSpecializedAdapterINS1G_15DefaultEpilogueISJ_SK_SK_NS1F_6thread17LinearCombinationISJ_Li1EffLNS1K_9ScaleType4KindE0ELNS_15FloatRoundStyleE2ESJ_EENS1_15EpilogueDefaultEEEEEvvEEEEvNT_6ParamsE)
        /*0014*/ 	.word	0x00000000


	//----- nvinfo : EIATTR_MIN_STACK_SIZE
	.align		4
.L_17:
        /*0018*/ 	.byte	0x04, 0x12
        /*001a*/ 	.short	(.L_19 - .L_18)
	.align		4
.L_18:
        /*001c*/ 	.word	index@(_ZN7cutlass13device_kernelINS_4gemm6kernel13GemmUniversalIN4cute5tupleIJiiiiEEENS1_10collective13CollectiveMmaINS1_34MainloopSm90TmaGmmaWarpSpecializedILi4ENS5_IJNS4_1CILi2EEESB_NSA_ILi1EEEEEENS1_35KernelTmaWarpSpecializedCooperativeEEENS5_IJNSA_ILi128EEESG_NSA_ILi64EEEEEENS_6half_tENS5_IJlSC_lEEESJ_SK_NS4_8TiledMMAINS4_8MMA_AtomIJNS4_4SM904GMMA26MMA_64x128x16_F32F16F16_SSILNSO_5MajorE0ELSQ_0ELNSO_7ScaleInE1ELSR_1EEEEEENS4_6LayoutINS5_IJSB_SC_SC_EEENS5_IJSC_NSA_ILi0EEESW_EEEEENS5_IJNS4_10UnderscoreESZ_SZ_EEEEENS4_23SM90_TMA_LOAD_MULTICASTENS4_14ComposedLayoutINS4_7SwizzleILi3ELi4ELi3EEENS4_18smem_ptr_flag_bitsILi16EEENSU_INS5_IJNSA_ILi8EEESH_EEENS5_IJSH_SC_EEEEEEEvNS4_8identityES12_S1C_vS1D_EENS_8epilogue10collective6detail29Sm90TmaWarpSpecializedAdapterINS1G_15DefaultEpilogueISJ_SK_SK_NS1F_6thread17LinearCombinationISJ_Li1EffLNS1K_9ScaleType4KindE0ELNS_15FloatRoundStyleE2ESJ_EENS1_15EpilogueDefaultEEEEEvvEEEEvNT_6ParamsE)
        /*0020*/ 	.word	0x00000000
.L_19:


//--------------------- .nv.compat                --------------------------
	.section	.nv.compat,"",@"SHT_CUDA_COMPAT_INFO"
	.align	4
        /*0000*/ 	.byte	0x02, 0x09, 0x01, 0x00, 0x02, 0x02, 0x04, 0x00, 0x02, 0x05, 0x05, 0x00, 0x03, 0x07, 0x01, 0x01
        /*0010*/ 	.byte	0x02, 0x03, 0x01, 0x00, 0x02, 0x06, 0x01, 0x00, 0x04, 0x0b, 0x08, 0x00, 0x00, 0x00, 0x00, 0x00
        /*0020*/ 	.byte	0x00, 0x00, 0x00, 0x00


//--------------------- .nv.info._ZN7cutlass13device_kernelINS_4gemm6kernel13GemmUniversalIN4cute5tupleIJiiiiEEENS1_10collective13CollectiveMmaINS1_34MainloopSm90TmaGmmaWarpSpecializedILi4ENS5_IJNS4_1CILi2EEESB_NSA_ILi1EEEEEENS1_35KernelTmaWarpSpecializedCooperativeEEENS5_IJNSA_ILi128EEESG_NSA_ILi64EEEEEENS_6half_tENS5_IJlSC_lEEESJ_SK_NS4_8TiledMMAINS4_8MMA_AtomIJNS4_4SM904GMMA26MMA_64x128x16_F32F16F16_SSILNSO_5MajorE0ELSQ_0ELNSO_7ScaleInE1ELSR_1EEEEEENS4_6LayoutINS5_IJSB_SC_SC_EEENS5_IJSC_NSA_ILi0EEESW_EEEEENS5_IJNS4_10UnderscoreESZ_SZ_EEEEENS4_23SM90_TMA_LOAD_MULTICASTENS4_14ComposedLayoutINS4_7SwizzleILi3ELi4ELi3EEENS4_18smem_ptr_flag_bitsILi16EEENSU_INS5_IJNSA_ILi8EEESH_EEENS5_IJSH_SC_EEEEEEEvNS4_8identityES12_S1C_vS1D_EENS_8epilogue10collective6detail29Sm90TmaWarpSpecializedAdapterINS1G_15DefaultEpilogueISJ_SK_SK_NS1F_6thread17LinearCombinationISJ_Li1EffLNS1K_9ScaleType4KindE0ELNS_15FloatRoundStyleE2ESJ_EENS1_15EpilogueDefaultEEEEEvvEEEEvNT_6ParamsE --------------------------
	.section	.nv.info._ZN7cutlass13device_kernelINS_4gemm6kernel13GemmUniversalIN4cute5tupleIJiiiiEEENS1_10collective13CollectiveMmaINS1_34MainloopSm90TmaGmmaWarpSpecializedILi4ENS5_IJNS4_1CILi2EEESB_NSA_ILi1EEEEEENS1_35KernelTmaWarpSpecializedCooperativeEEENS5_IJNSA_ILi128EEESG_NSA_ILi64EEEEEENS_6half_tENS5_IJlSC_lEEESJ_SK_NS4_8TiledMMAINS4_8MMA_AtomIJNS4_4SM904GMMA26MMA_64x128x16_F32F16F16_SSILNSO_5MajorE0ELSQ_0ELNSO_7ScaleInE1ELSR_1EEEEEENS4_6LayoutINS5_IJSB_SC_SC_EEENS5_IJSC_NSA_ILi0EEESW_EEEEENS5_IJNS4_10UnderscoreESZ_SZ_EEEEENS4_23SM90_TMA_LOAD_MULTICASTENS4_14ComposedLayoutINS4_7SwizzleILi3ELi4ELi3EEENS4_18smem_ptr_flag_bitsILi16EEENSU_INS5_IJNSA_ILi8EEESH_EEENS5_IJSH_SC_EEEEEEEvNS4_8identityES12_S1C_vS1D_EENS_8epilogue10collective6detail29Sm90TmaWarpSpecializedAdapterINS1G_15DefaultEpilogueISJ_SK_SK_NS1F_6thread17LinearCombinationISJ_Li1EffLNS1K_9ScaleType4KindE0ELNS_15FloatRoundStyleE2ESJ_EENS1_15EpilogueDefaultEEEEEvvEEEEvNT_6ParamsE,"",@"SHT_CUDA_INFO"
	.sectionflags	@""
	.align	4


	//----- nvinfo : EIATTR_CUDA_API_VERSION
	.align		4
        /*0000*/ 	.byte	0x04, 0x37
        /*0002*/ 	.short	(.L_21 - .L_20)
.L_20:
        /*0004*/ 	.word	0x00000082


	//----- nvinfo : EIATTR_KPARAM_INFO
	.align		4
.L_21:
        /*0008*/ 	.byte	0x04, 0x17
        /*000a*/ 	.short	(.L_23 - .L_22)
.L_22:
        /*000c*/ 	.word	0x00000000
        /*0010*/ 	.short	0x0000
        /*0012*/ 	.short	0x0070
        /*0014*/ 	.byte	0x00, 0xf0, 0x01, 0x10


	//----- nvinfo : EIATTR_SPARSE_MMA_MASK
	.align		4
.L_23:
        /*0018*/ 	.byte	0x03, 0x50
        /*001a*/ 	.short	0x0000


	//----- nvinfo : EIATTR_MAXREG_COUNT
	.align		4
        /*001c*/ 	.byte	0x03, 0x1b
        /*001e*/ 	.short	0x00a8


	//----- nvinfo : EIATTR_NUM_BARRIERS
	.align		4
        /*0020*/ 	.byte	0x02, 0x4c
        /*0022*/ 	.byte	0x01
	.zero		1


	//----- nvinfo : EIATTR_EXTERNS
	.align		4
        /*0024*/ 	.byte	0x04, 0x0f
        /*0026*/ 	.short	(.L_25 - .L_24)


	//   ....[0]....
	.align		4
.L_24:
        /*0028*/ 	.word	index@(__assertfail)


	//----- nvinfo : EIATTR_MERCURY_ISA_VERSION
	.align		4
.L_25:
        /*002c*/ 	.byte	0x03, 0x5f
        /*002e*/ 	.short	0x0101


	//----- nvinfo : EIATTR_INT_WARP_WIDE_INSTR_OFFSETS
	.align		4
        /*0030*/ 	.byte	0x04, 0x31
        /*0032*/ 	.short	(.L_27 - .L_26)


	//   ....[0]....
.L_26:
        /*0034*/ 	.word	0x00000480


	//   ....[1]....
        /*0038*/ 	.word	0x000004a0


	//   ....[2]....
        /*003c*/ 	.word	0x00000680


	//   ....[3]....
        /*0040*/ 	.word	0x00001f00


	//----- nvinfo : EIATTR_COOP_GROUP_MASK_REGIDS
	.align		4
.L_27:
        /*0044*/ 	.byte	0x04, 0x29
        /*0046*/ 	.short	(.L_29 - .L_28)


	//   ....[0]....
.L_28:
        /*0048*/ 	.word	0xffffffff


	//   ....[1]....
        /*004c*/ 	.word	0xffffffff


	//   ....[2]....
        /*0050*/ 	.word	0xffffffff


	//   ....[3]....
        /*0054*/ 	.word	0xffffffff


	//   ....[4]....
        /*0058*/ 	.word	0xffffffff


	//   ....[5]....
        /*005c*/ 	.word	0xffffffff


	//----- nvinfo : EIATTR_COOP_GROUP_INSTR_OFFSETS
	.align		4
.L_29:
        /*0060*/ 	.byte	0x04, 0x28
        /*0062*/ 	.short	(.L_31 - .L_30)


	//   ....[0]....
.L_30:
        /*0064*/ 	.word	0x00000060


	//   ....[1]....
        /*0068*/ 	.word	0x00000070


	//   ....[2]....
        /*006c*/ 	.word	0x00000130


	//   ....[3]....
        /*0070*/ 	.word	0x000002d0


	//   ....[4]....
        /*0074*/ 	.word	0x00000800


	//   ....[5]....
        /*0078*/ 	.word	0x00001480


	//----- nvinfo : EIATTR_REG_RECONFIG
	.align		4
.L_31:
        /*007c*/ 	.byte	0x01, 0x54
	.zero		2


	//----- nvinfo : EIATTR_SYSCALL_OFFSETS
	.align		4
        /*0080*/ 	.byte	0x04, 0x46
        /*0082*/ 	.short	(.L_33 - .L_32)


	//   ....[0]....
.L_32:
        /*0084*/ 	.word	0x00001670


	//----- nvinfo : EIATTR_MBARRIER_INSTR_OFFSETS
	.align		4
.L_33:
        /*0088*/ 	.byte	0x04, 0x39
        /*008a*/ 	.short	(.L_35 - .L_34)


	//   ....[0]....
.L_34:
        /*008c*/ 	.word	0x00000230
        /*0090*/ 	.word	0x000000ff
        /*0094*/ 	.word	0x00000000
        /*0098*/ 	.short	0x0100
        /*009a*/ 	.byte	0x08
	.zero		1


	//   ....[1]....
        /*009c*/ 	.word	0x00000240
        /*00a0*/ 	.word	0x000000ff
        /*00a4*/ 	.word	0x00000020
        /*00a8*/ 	.short	0x0100
        /*00aa*/ 	.byte	0x08
	.zero		1


	//   ....[2]....
        /*00ac*/ 	.word	0x00000250
        /*00b0*/ 	.word	0x000000ff
        /*00b4*/ 	.word	0x00000008
        /*00b8*/ 	.short	0x0100
        /*00ba*/ 	.byte	0x08
	.zero		1


	//   ....[3]....
        /*00bc*/ 	.word	0x00000260
        /*00c0*/ 	.word	0x000000ff
        /*00c4*/ 	.word	0x00000028
        /*00c8*/ 	.short	0x0100
        /*00ca*/ 	.byte	0x08
	.zero		1


	//   ....[4]....
        /*00cc*/ 	.word	0x00000270
        /*00d0*/ 	.word	0x000000ff
        /*00d4*/ 	.word	0x00000010
        /*00d8*/ 	.short	0x0100
        /*00da*/ 	.byte	0x08
	.zero		1


	//   ....[5]....
        /*00dc*/ 	.word	0x00000280
        /*00e0*/ 	.word	0x000000ff
        /*00e4*/ 	.word	0x00000030
        /*00e8*/ 	.short	0x0100
        /*00ea*/ 	.byte	0x08
	.zero		1


	//   ....[6]....
        /*00ec*/ 	.word	0x00000290
        /*00f0*/ 	.word	0x000000ff
        /*00f4*/ 	.word	0x00000018
        /*00f8*/ 	.short	0x0100
        /*00fa*/ 	.byte	0x08
	.zero		1


	//   ....[7]....
        /*00fc*/ 	.word	0x000002a0
        /*0100*/ 	.word	0x000000ff
        /*0104*/ 	.word	0x00000038
        /*0108*/ 	.short	0x0100
        /*010a*/ 	.byte	0x08
	.zero		1


	//   ....[8]....
        /*010c*/ 	.word	0x00000710
        /*0110*/ 	.word	0x000000ff
        /*0114*/ 	.word	0x00000050
        /*0118*/ 	.short	0x0100
        /*011a*/ 	.byte	0x06
	.zero		1


	//   ....[9]....
        /*011c*/ 	.word	0x000007a0
        /*0120*/ 	.word	0x000000ff
        /*0124*/ 	.word	0x00000058
        /*0128*/ 	.short	0x0100
        /*012a*/ 	.byte	0x06
	.zero		1


	//   ....[10]....
        /*012c*/ 	.word	0x00001730
        /*0130*/ 	.word	0x00000003
        /*0134*/ 	.word	0x00000000
        /*0138*/ 	.short	0x010a
        /*013a*/ 	.byte	0x3f
	.zero		1


	//   ....[11]....
        /*013c*/ 	.word	0x00001790
        /*0140*/ 	.word	0x00000003
        /*0144*/ 	.word	0x00000000
        /*0148*/ 	.short	0x010a
        /*014a*/ 	.byte	0x3f
	.zero		1


	//   ....[12]....
        /*014c*/ 	.word	0x00001b10
        /*0150*/ 	.word	0x00000005
        /*0154*/ 	.word	0x00000000
        /*0158*/ 	.short	0x010a
        /*015a*/ 	.byte	0x3f
	.zero		1


	//   ....[13]....
        /*015c*/ 	.word	0x00001b50
        /*0160*/ 	.word	0x00000005
        /*0164*/ 	.word	0x00000000
        /*0168*/ 	.short	0x010a
        /*016a*/ 	.byte	0x3f
	.zero		1


	//   ....[14]....
        /*016c*/ 	.word	0x00001db0
        /*0170*/ 	.word	0x00000004
        /*0174*/ 	.word	0x00000000
        /*0178*/ 	.short	0x0101
        /*017a*/ 	.byte	0x3f
	.zero		1


	//   ....[15]....
        /*017c*/ 	.word	0x00001f70
        /*0180*/ 	.word	0x00000000
        /*0184*/ 	.word	0x00000000
        /*0188*/ 	.short	0x0101
        /*018a*/ 	.byte	0x3f
	.zero		1


	//   ....[16]....
        /*018c*/ 	.word	0x00007160
        /*0190*/ 	.word	0x00000014
        /*0194*/ 	.word	0x00000020
        /*0198*/ 	.short	0x010a
        /*019a*/ 	.byte	0x3f
	.zero		1


	//   ....[17]....
        /*019c*/ 	.word	0x00007550
        /*01a0*/ 	.word	0x00000004
        /*01a4*/ 	.word	0x00000058
        /*01a8*/ 	.short	0x0101
        /*01aa*/ 	.byte	0x3f
	.zero		1


	//   ....[18]....
        /*01ac*/ 	.word	0x00007c70
        /*01b0*/ 	.word	0x00000005
        /*01b4*/ 	.word	0x00000000
        /*01b8*/ 	.short	0x010a
        /*01ba*/ 	.byte	0x3f
	.zero		1


	//   ....[19]....
        /*01bc*/ 	.word	0x00007cf0
        /*01c0*/ 	.word	0x00000007
        /*01c4*/ 	.word	0x00000000
        /*01c8*/ 	.short	0x010a
        /*01ca*/ 	.byte	0x3f
	.zero		1


	//   ....[20]....
        /*01cc*/ 	.word	0x00007d80
        /*01d0*/ 	.word	0x00000006
        /*01d4*/ 	.word	0x00000000
        /*01d8*/ 	.short	0x010a
        /*01da*/ 	.byte	0x3f
	.zero		1


	//   ....[21]....
        /*01dc*/ 	.word	0x00007e10
        /*01e0*/ 	.word	0x00000003
        /*01e4*/ 	.word	0x00000000
        /*01e8*/ 	.short	0x010a
        /*01ea*/ 	.byte	0x3f
	.zero		1


	//   ....[22]....
        /*01ec*/ 	.word	0x00007e70
        /*01f0*/ 	.word	0x00000003
        /*01f4*/ 	.word	0x00000000
        /*01f8*/ 	.short	0x010a
        /*01fa*/ 	.byte	0x3f
	.zero		1


	//   ....[23]....
        /*01fc*/ 	.word	0x00007ec0
        /*0200*/ 	.word	0x00000005
        /*0204*/ 	.word	0x00000000
        /*0208*/ 	.short	0x010a
        /*020a*/ 	.byte	0x3f
	.zero		1


	//   ....[24]....
        /*020c*/ 	.word	0x00007f90
        /*0210*/ 	.word	0x00000014
        /*0214*/ 	.word	0x00000020
        /*0218*/ 	.short	0x010a
        /*021a*/ 	.byte	0x3f
	.zero		1


	//   ....[25]....
        /*021c*/ 	.word	0x00008060
        /*0220*/ 	.word	0x00000005
        /*0224*/ 	.word	0x00000000
        /*0228*/ 	.short	0x010a
        /*022a*/ 	.byte	0x3f
	.zero		1


	//   ....[26]....
        /*022c*/ 	.word	0x000080b0
        /*0230*/ 	.word	0x00000007
        /*0234*/ 	.word	0x00000000
        /*0238*/ 	.short	0x010a
        /*023a*/ 	.byte	0x3f
	.zero		1


	//   ....[27]....
        /*023c*/ 	.word	0x00008100
        /*0240*/ 	.word	0x00000006
        /*0244*/ 	.word	0x00000000
        /*0248*/ 	.short	0x010a
        /*024a*/ 	.byte	0x3f
	.zero		1


	//----- nvinfo : EIATTR_NUM_MBARRIERS
	.align		4
.L_35:
        /*024c*/ 	.byte	0x03, 0x38
        /*024e*/ 	.short	0x000a


	//----- nvinfo : EIATTR_EXIT_INSTR_OFFSETS
	.align		4
        /*0250*/ 	.byte	0x04, 0x1c
        /*0252*/ 	.short	(.L_37 - .L_36)


	//   ....[0]....
.L_36:
        /*0254*/ 	.word	0x000009d0


	//   ....[1]....
        /*0258*/ 	.word	0x000011e0


	//   ....[2]....
        /*025c*/ 	.word	0x00006810


	//   ....[3]....
        /*0260*/ 	.word	0x00006d70


	//   ....[4]....
        /*0264*/ 	.word	0x00007e60


	//----- nvinfo : EIATTR_MAX_THREADS
	.align		4
.L_37:
        /*0268*/ 	.byte	0x04, 0x05
        /*026a*/ 	.short	(.L_39 - .L_38)
.L_38:
        /*026c*/ 	.word	0x00000180
        /*0270*/ 	.word	0x00000001
        /*0274*/ 	.word	0x00000001


	//----- nvinfo : EIATTR_CRS_STACK_SIZE
	.align		4
.L_39:
        /*0278*/ 	.byte	0x04, 0x1e
        /*027a*/ 	.short	(.L_41 - .L_40)
.L_40:
        /*027c*/ 	.word	0x00000000


	//----- nvinfo : EIATTR_CBANK_PARAM_SIZE
	.align		4
.L_41:
        /*0280*/ 	.byte	0x03, 0x19
        /*0282*/ 	.short	0x0470


	//----- nvinfo : EIATTR_PARAM_CBANK
	.align		4
        /*0284*/ 	.byte	0x04, 0x0a
        /*0286*/ 	.short	(.L_43 - .L_42)
	.align		4
.L_42:
        /*0288*/ 	.word	index@(.nv.constant0._ZN7cutlass13device_kernelINS_4gemm6kernel13GemmUniversalIN4cute5tupleIJiiiiEEENS1_10collective13CollectiveMmaINS1_34MainloopSm90TmaGmmaWarpSpecializedILi4ENS5_IJNS4_1CILi2EEESB_NSA_ILi1EEEEEENS1_35KernelTmaWarpSpecializedCooperativeEEENS5_IJNSA_ILi128EEESG_NSA_ILi64EEEEEENS_6half_tENS5_IJlSC_lEEESJ_SK_NS4_8TiledMMAINS4_8MMA_AtomIJNS4_4SM904GMMA26MMA_64x128x16_F32F16F16_SSILNSO_5MajorE0ELSQ_0ELNSO_7ScaleInE1ELSR_1EEEEEENS4_6LayoutINS5_IJSB_SC_SC_EEENS5_IJSC_NSA_ILi0EEESW_EEEEENS5_IJNS4_10UnderscoreESZ_SZ_EEEEENS4_23SM90_TMA_LOAD_MULTICASTENS4_14ComposedLayoutINS4_7SwizzleILi3ELi4ELi3EEENS4_18smem_ptr_flag_bitsILi16EEENSU_INS5_IJNSA_ILi8EEESH_EEENS5_IJSH_SC_EEEEEEEvNS4_8identityES12_S1C_vS1D_EENS_8epilogue10collective6detail29Sm90TmaWarpSpecializedAdapterINS1G_15DefaultEpilogueISJ_SK_SK_NS1F_6thread17LinearCombinationISJ_Li1EffLNS1K_9ScaleType4KindE0ELNS_15FloatRoundStyleE2ESJ_EENS1_15EpilogueDefaultEEEEEvvEEEEvNT_6ParamsE)
        /*028c*/ 	.short	0x0210
        /*028e*/ 	.short	0x0470


	//----- nvinfo : EIATTR_SW_WAR
	.align		4
.L_43:
        /*0290*/ 	.byte	0x04, 0x36
        /*0292*/ 	.short	(.L_45 - .L_44)
.L_44:
        /*0294*/ 	.word	0x00000008
.L_45:


//--------------------- .nv.callgraph             --------------------------
	.section	.nv.callgraph,"",@"SHT_CUDA_CALLGRAPH"
	.align	4
	.sectionentsize	8
	.align		4
        /*0000*/ 	.word	0x00000000
	.align		4
        /*0004*/ 	.word	0xffffffff
	.align		4
        /*0008*/ 	.word	index@(_ZN7cutlass13device_kernelINS_4gemm6kernel13GemmUniversalIN4cute5tupleIJiiiiEEENS1_10collective13CollectiveMmaINS1_34MainloopSm90TmaGmmaWarpSpecializedILi4ENS5_IJNS4_1CILi2EEESB_NSA_ILi1EEEEEENS1_35KernelTmaWarpSpecializedCooperativeEEENS5_IJNSA_ILi128EEESG_NSA_ILi64EEEEEENS_6half_tENS5_IJlSC_lEEESJ_SK_NS4_8TiledMMAINS4_8MMA_AtomIJNS4_4SM904GMMA26MMA_64x128x16_F32F16F16_SSILNSO_5MajorE0ELSQ_0ELNSO_7ScaleInE1ELSR_1EEEEEENS4_6LayoutINS5_IJSB_SC_SC_EEENS5_IJSC_NSA_ILi0EEESW_EEEEENS5_IJNS4_10UnderscoreESZ_SZ_EEEEENS4_23SM90_TMA_LOAD_MULTICASTENS4_14ComposedLayoutINS4_7SwizzleILi3ELi4ELi3EEENS4_18smem_ptr_flag_bitsILi16EEENSU_INS5_IJNSA_ILi8EEESH_EEENS5_IJSH_SC_EEEEEEEvNS4_8identityES12_S1C_vS1D_EENS_8epilogue10collective6detail29Sm90TmaWarpSpecializedAdapterINS1G_15DefaultEpilogueISJ_SK_SK_NS1F_6thread17LinearCombinationISJ_Li1EffLNS1K_9ScaleType4KindE0ELNS_15FloatRoundStyleE2ESJ_EENS1_15EpilogueDefaultEEEEEvvEEEEvNT_6ParamsE)
	.align		4
        /*000c*/ 	.word	index@(__assertfail)
	.align		4
        /*0010*/ 	.word	0x00000000
	.align		4
        /*0014*/ 	.word	0xfffffffe
	.align		4
        /*0018*/ 	.word	0x00000000
	.align		4
        /*001c*/ 	.word	0xfffffffd
	.align		4
        /*0020*/ 	.word	0x00000000
	.align		4
        /*0024*/ 	.word	0xfffffffc


//--------------------- .nv.constant4             --------------------------
	.section	.nv.constant4,"a",@progbits
	.align	8
	.align		8
.nv.constant4:
        /*0000*/ 	.dword	__assertfail
	.align		8
        /*0008*/ 	.dword	__unnamed_1
	.align		8
        /*0010*/ 	.dword	_ZN40_INTERNAL_c3f33224_4_k_cu_dc858919_160044cuda3std3__45__cpo5beginE
	.align		8
        /*0018*/ 	.dword	_ZN40_INTERNAL_c3f33224_4_k_cu_dc858919_160044cuda3std3__45__cpo3endE
	.align		8
        /*0020*/ 	.dword	_ZN40_INTERNAL_c3f33224_4_k_cu_dc858919_160044cuda3std3__45__cpo6cbeginE
	.align		8
        /*0028*/ 	.dword	_ZN40_INTERNAL_c3f33224_4_k_cu_dc858919_160044cuda3std3__45__cpo4cendE
	.align		8
        /*0030*/ 	.dword	_ZN40_INTERNAL_c3f33224_4_k_cu_dc858919_160044cuda3std3__442_GLOBAL__N__c3f33224_4_k_cu_dc858919_160046ignoreE
	.align		8
        /*0038*/ 	.dword	_ZN40_INTERNAL_c3f33224_4_k_cu_dc858919_160044cuda3std3__419piecewise_constructE
	.align		8
        /*0040*/ 	.dword	_ZN40_INTERNAL_c3f33224_4_k_cu_dc858919_160044cuda3std3__48in_placeE
	.align		8
        /*0048*/ 	.dword	_ZN40_INTERNAL_c3f33224_4_k_cu_dc858919_160044cuda3std6ranges3__45__cpo4swapE
	.align		8
        /*0050*/ 	.dword	_ZN40_INTERNAL_c3f33224_4_k_cu_dc858919_160044cuda3std6ranges3__45__cpo9iter_moveE
	.align		8
        /*0058*/ 	.dword	_ZN40_INTERNAL_c3f33224_4_k_cu_dc858919_160044cute7productE
	.align		8
        /*0060*/ 	.dword	_ZN40_INTERNAL_c3f33224_4_k_cu_dc858919_160044cute1_E
	.align		8
        /*0068*/ 	.dword	$str$22
	.align		8
        /*0070*/ 	.dword	$str$23


//--------------------- .text._ZN7cutlass13device_kernelINS_4gemm6kernel13GemmUniversalIN4cute5tupleIJiiiiEEENS1_10collective13CollectiveMmaINS1_34MainloopSm90TmaGmmaWarpSpecializedILi4ENS5_IJNS4_1CILi2EEESB_NSA_ILi1EEEEEENS1_35KernelTmaWarpSpecializedCooperativeEEENS5_IJNSA_ILi128EEESG_NSA_ILi64EEEEEENS_6half_tENS5_IJlSC_lEEESJ_SK_NS4_8TiledMMAINS4_8MMA_AtomIJNS4_4SM904GMMA26MMA_64x128x16_F32F16F16_SSILNSO_5MajorE0ELSQ_0ELNSO_7ScaleInE1ELSR_1EEEEEENS4_6LayoutINS5_IJSB_SC_SC_EEENS5_IJSC_NSA_ILi0EEESW_EEEEENS5_IJNS4_10UnderscoreESZ_SZ_EEEEENS4_23SM90_TMA_LOAD_MULTICASTENS4_14ComposedLayoutINS4_7SwizzleILi3ELi4ELi3EEENS4_18smem_ptr_flag_bitsILi16EEENSU_INS5_IJNSA_ILi8EEESH_EEENS5_IJSH_SC_EEEEEEEvNS4_8identityES12_S1C_vS1D_EENS_8epilogue10collective6detail29Sm90TmaWarpSpecializedAdapterINS1G_15DefaultEpilogueISJ_SK_SK_NS1F_6thread17LinearCombinationISJ_Li1EffLNS1K_9ScaleType4KindE0ELNS_15FloatRoundStyleE2ESJ_EENS1_15EpilogueDefaultEEEEEvvEEEEvNT_6ParamsE --------------------------
	.section	.text._ZN7cutlass13device_kernelINS_4gemm6kernel13GemmUniversalIN4cute5tupleIJiiiiEEENS1_10collective13CollectiveMmaINS1_34MainloopSm90TmaGmmaWarpSpecializedILi4ENS5_IJNS4_1CILi2EEESB_NSA_ILi1EEEEEENS1_35KernelTmaWarpSpecializedCooperativeEEENS5_IJNSA_ILi128EEESG_NSA_ILi64EEEEEENS_6half_tENS5_IJlSC_lEEESJ_SK_NS4_8TiledMMAINS4_8MMA_AtomIJNS4_4SM904GMMA26MMA_64x128x16_F32F16F16_SSILNSO_5MajorE0ELSQ_0ELNSO_7ScaleInE1ELSR_1EEEEEENS4_6LayoutINS5_IJSB_SC_SC_EEENS5_IJSC_NSA_ILi0EEESW_EEEEENS5_IJNS4_10UnderscoreESZ_SZ_EEEEENS4_23SM90_TMA_LOAD_MULTICASTENS4_14ComposedLayoutINS4_7SwizzleILi3ELi4ELi3EEENS4_18smem_ptr_flag_bitsILi16EEENSU_INS5_IJNSA_ILi8EEESH_EEENS5_IJSH_SC_EEEEEEEvNS4_8identityES12_S1C_vS1D_EENS_8epilogue10collective6detail29Sm90TmaWarpSpecializedAdapterINS1G_15DefaultEpilogueISJ_SK_SK_NS1F_6thread17LinearCombinationISJ_Li1EffLNS1K_9ScaleType4KindE0ELNS_15FloatRoundStyleE2ESJ_EENS1_15EpilogueDefaultEEEEEvvEEEEvNT_6ParamsE,"ax",@progbits
	.align	128
.text._ZN7cutlass13device_kernelINS_4gemm6kernel13GemmUniversalIN4cute5tupleIJiiiiEEENS1_10collective13CollectiveMmaINS1_34MainloopSm90TmaGmmaWarpSpecializedILi4ENS5_IJNS4_1CILi2EEESB_NSA_ILi1EEEEEENS1_35KernelTmaWarpSpecializedCooperativeEEENS5_IJNSA_ILi128EEESG_NSA_ILi64EEEEEENS_6half_tENS5_IJlSC_lEEESJ_SK_NS4_8TiledMMAINS4_8MMA_AtomIJNS4_4SM904GMMA26MMA_64x128x16_F32F16F16_SSILNSO_5MajorE0ELSQ_0ELNSO_7ScaleInE1ELSR_1EEEEEENS4_6LayoutINS5_IJSB_SC_SC_EEENS5_IJSC_NSA_ILi0EEESW_EEEEENS5_IJNS4_10UnderscoreESZ_SZ_EEEEENS4_23SM90_TMA_LOAD_MULTICASTENS4_14ComposedLayoutINS4_7SwizzleILi3ELi4ELi3EEENS4_18smem_ptr_flag_bitsILi16EEENSU_INS5_IJNSA_ILi8EEESH_EEENS5_IJSH_SC_EEEEEEEvNS4_8identityES12_S1C_vS1D_EENS_8epilogue10collective6detail29Sm90TmaWarpSpecializedAdapterINS1G_15DefaultEpilogueISJ_SK_SK_NS1F_6thread17LinearCombinationISJ_Li1EffLNS1K_9ScaleType4KindE0ELNS_15FloatRoundStyleE2ESJ_EENS1_15EpilogueDefaultEEEEEvvEEEEvNT_6ParamsE:
        .type           _ZN7cutlass13device_kernelINS_4gemm6kernel13GemmUniversalIN4cute5tupleIJiiiiEEENS1_10collective13CollectiveMmaINS1_34MainloopSm90TmaGmmaWarpSpecializedILi4ENS5_IJNS4_1CILi2EEESB_NSA_ILi1EEEEEENS1_35KernelTmaWarpSpecializedCooperativeEEENS5_IJNSA_ILi128EEESG_NSA_ILi64EEEEEENS_6half_tENS5_IJlSC_lEEESJ_SK_NS4_8TiledMMAINS4_8MMA_AtomIJNS4_4SM904GMMA26MMA_64x128x16_F32F16F16_SSILNSO_5MajorE0ELSQ_0ELNSO_7ScaleInE1ELSR_1EEEEEENS4_6LayoutINS5_IJSB_SC_SC_EEENS5_IJSC_NSA_ILi0EEESW_EEEEENS5_IJNS4_10UnderscoreESZ_SZ_EEEEENS4_23SM90_TMA_LOAD_MULTICASTENS4_14ComposedLayoutINS4_7SwizzleILi3ELi4ELi3EEENS4_18smem_ptr_flag_bitsILi16EEENSU_INS5_IJNSA_ILi8EEESH_EEENS5_IJSH_SC_EEEEEEEvNS4_8identityES12_S1C_vS1D_EENS_8epilogue10collective6detail29Sm90TmaWarpSpecializedAdapterINS1G_15DefaultEpilogueISJ_SK_SK_NS1F_6thread17LinearCombinationISJ_Li1EffLNS1K_9ScaleType4KindE0ELNS_15FloatRoundStyleE2ESJ_EENS1_15EpilogueDefaultEEEEEvvEEEEvNT_6ParamsE,@function
        .size           _ZN7cutlass13device_kernelINS_4gemm6kernel13GemmUniversalIN4cute5tupleIJiiiiEEENS1_10collective13CollectiveMmaINS1_34MainloopSm90TmaGmmaWarpSpecializedILi4ENS5_IJNS4_1CILi2EEESB_NSA_ILi1EEEEEENS1_35KernelTmaWarpSpecializedCooperativeEEENS5_IJNSA_ILi128EEESG_NSA_ILi64EEEEEENS_6half_tENS5_IJlSC_lEEESJ_SK_NS4_8TiledMMAINS4_8MMA_AtomIJNS4_4SM904GMMA26MMA_64x128x16_F32F16F16_SSILNSO_5MajorE0ELSQ_0ELNSO_7ScaleInE1ELSR_1EEEEEENS4_6LayoutINS5_IJSB_SC_SC_EEENS5_IJSC_NSA_ILi0EEESW_EEEEENS5_IJNS4_10UnderscoreESZ_SZ_EEEEENS4_23SM90_TMA_LOAD_MULTICASTENS4_14ComposedLayoutINS4_7SwizzleILi3ELi4ELi3EEENS4_18smem_ptr_flag_bitsILi16EEENSU_INS5_IJNSA_ILi8EEESH_EEENS5_IJSH_SC_EEEEEEEvNS4_8identityES12_S1C_vS1D_EENS_8epilogue10collective6detail29Sm90TmaWarpSpecializedAdapterINS1G_15DefaultEpilogueISJ_SK_SK_NS1F_6thread17LinearCombinationISJ_Li1EffLNS1K_9ScaleType4KindE0ELNS_15FloatRoundStyleE2ESJ_EENS1_15EpilogueDefaultEEEEEvvEEEEvNT_6ParamsE,(.L_x_197 - _ZN7cutlass13device_kernelINS_4gemm6kernel13GemmUniversalIN4cute5tupleIJiiiiEEENS1_10collective13CollectiveMmaINS1_34MainloopSm90TmaGmmaWarpSpecializedILi4ENS5_IJNS4_1CILi2EEESB_NSA_ILi1EEEEEENS1_35KernelTmaWarpSpecializedCooperativeEEENS5_IJNSA_ILi128EEESG_NSA_ILi64EEEEEENS_6half_tENS5_IJlSC_lEEESJ_SK_NS4_8TiledMMAINS4_8MMA_AtomIJNS4_4SM904GMMA26MMA_64x128x16_F32F16F16_SSILNSO_5MajorE0ELSQ_0ELNSO_7ScaleInE1ELSR_1EEEEEENS4_6LayoutINS5_IJSB_SC_SC_EEENS5_IJSC_NSA_ILi0EEESW_EEEEENS5_IJNS4_10UnderscoreESZ_SZ_EEEEENS4_23SM90_TMA_LOAD_MULTICASTENS4_14ComposedLayoutINS4_7SwizzleILi3ELi4ELi3EEENS4_18smem_ptr_flag_bitsILi16EEENSU_INS5_IJNSA_ILi8EEESH_EEENS5_IJSH_SC_EEEEEEEvNS4_8identityES12_S1C_vS1D_EENS_8epilogue10collective6detail29Sm90TmaWarpSpecializedAdapterINS1G_15DefaultEpilogueISJ_SK_SK_NS1F_6thread17LinearCombinationISJ_Li1EffLNS1K_9ScaleType4KindE0ELNS_15FloatRoundStyleE2ESJ_EENS1_15EpilogueDefaultEEEEEvvEEEEvNT_6ParamsE)
        .other          _ZN7cutlass13device_kernelINS_4gemm6kernel13GemmUniversalIN4cute5tupleIJiiiiEEENS1_10collective13CollectiveMmaINS1_34MainloopSm90TmaGmmaWarpSpecializedILi4ENS5_IJNS4_1CILi2EEESB_NSA_ILi1EEEEEENS1_35KernelTmaWarpSpecializedCooperativeEEENS5_IJNSA_ILi128EEESG_NSA_ILi64EEEEEENS_6half_tENS5_IJlSC_lEEESJ_SK_NS4_8TiledMMAINS4_8MMA_AtomIJNS4_4SM904GMMA26MMA_64x128x16_F32F16F16_SSILNSO_5MajorE0ELSQ_0ELNSO_7ScaleInE1ELSR_1EEEEEENS4_6LayoutINS5_IJSB_SC_SC_EEENS5_IJSC_NSA_ILi0EEESW_EEEEENS5_IJNS4_10UnderscoreESZ_SZ_EEEEENS4_23SM90_TMA_LOAD_MULTICASTENS4_14ComposedLayoutINS4_7SwizzleILi3ELi4ELi3EEENS4_18smem_ptr_flag_bitsILi16EEENSU_INS5_IJNSA_ILi8EEESH_EEENS5_IJSH_SC_EEEEEEEvNS4_8identityES12_S1C_vS1D_EENS_8epilogue10collective6detail29Sm90TmaWarpSpecializedAdapterINS1G_15DefaultEpilogueISJ_SK_SK_NS1F_6thread17LinearCombinationISJ_Li1EffLNS1K_9ScaleType4KindE0ELNS_15FloatRoundStyleE2ESJ_EENS1_15EpilogueDefaultEEEEEvvEEEEvNT_6ParamsE,@"STO_CUDA_ENTRY STV_DEFAULT"
_ZN7cutlass13device_kernelINS_4gemm6kernel13GemmUniversalIN4cute5tupleIJiiiiEEENS1_10collective13CollectiveMmaINS1_34MainloopSm90TmaGmmaWarpSpecializedILi4ENS5_IJNS4_1CILi2EEESB_NSA_ILi1EEEEEENS1_35KernelTmaWarpSpecializedCooperativeEEENS5_IJNSA_ILi128EEESG_NSA_ILi64EEEEEENS_6half_tENS5_IJlSC_lEEESJ_SK_NS4_8TiledMMAINS4_8MMA_AtomIJNS4_4SM904GMMA26MMA_64x128x16_F32F16F16_SSILNSO_5MajorE0ELSQ_0ELNSO_7ScaleInE1ELSR_1EEEEEENS4_6LayoutINS5_IJSB_SC_SC_EEENS5_IJSC_NSA_ILi0EEESW_EEEEENS5_IJNS4_10UnderscoreESZ_SZ_EEEEENS4_23SM90_TMA_LOAD_MULTICASTENS4_14ComposedLayoutINS4_7SwizzleILi3ELi4ELi3EEENS4_18smem_ptr_flag_bitsILi16EEENSU_INS5_IJNSA_ILi8EEESH_EEENS5_IJSH_SC_EEEEEEEvNS4_8identityES12_S1C_vS1D_EENS_8epilogue10collective6detail29Sm90TmaWarpSpecializedAdapterINS1G_15DefaultEpilogueISJ_SK_SK_NS1F_6thread17LinearCombinationISJ_Li1EffLNS1K_9ScaleType4KindE0ELNS_15FloatRoundStyleE2ESJ_EENS1_15EpilogueDefaultEEEEEvvEEEEvNT_6ParamsE:
[----:B------:R-:W0:Y:S01]  /*0000*/  LDC R1, c[0x0][0x28] ;  /* 0x00000a00ff017b82 */ /* 0x000e220000000800 */
[----:B------:R-:W1:Y:S01]  /*0010*/  S2R R95, SR_TID.X ;  /* 0x00000000005f7919 */ /* 0x000e620000002100 */
[----:B------:R-:W-:Y:S01]  /*0020*/  ELECT P0, URZ, PT ;  /* 0x00000000003f782f */ /* 0x000fe20003800000 */
[----:B------:R-:W-:Y:S01]  /*0030*/  BSSY B0, `(.L_x_0) ;  /* 0x000000f000007945 */ /* 0x000fe20003800000 */
[--C-:B-1----:R-:W-:Y:S02]  /*0040*/  SHF.R.U32.HI R0, RZ, 0x5, R95.reuse ;  /* 0x00000005ff007819 */ /* 0x102fe4000001165f */
[----:B------:R-:W-:-:S03]  /*0050*/  SHF.R.U32.HI R6, RZ, 0x7, R95 ;  /* 0x00000007ff067819 */ /* 0x000fc6000001165f */
[----:B------:R-:W1:Y:S04]  /*0060*/  SHFL.IDX PT, R2, R0, RZ, 0x1f ;  /* 0x00001fff00027589 */ /* 0x000e6800000e0000 */
[----:B------:R2:W3:Y:S01]  /*0070*/  SHFL.IDX PT, R5, R6, RZ, 0x1f ;  /* 0x00001fff06057589 */ /* 0x0004e200000e0000 */
[----:B-1----:R-:W-:-:S13]  /*0080*/  ISETP.NE.OR P0, PT, R2, RZ, !P0 ;  /* 0x000000ff0200720c */ /* 0x002fda0004705670 */
[----:B0-23--:R-:W-:Y:S05]  /*0090*/  @P0 BRA `(.L_x_1) ;  /* 0x0000000000200947 */ /* 0x00dfea0003800000 */
[----:B------:R-:W-:Y:S02]  /*00a0*/  ULDC.64 UR4, c[0x0][0x198] ;  /* 0x0000660000047ab9 */ /* 0x000fe40000000a00 */
[----:B------:R-:W-:Y:S02]  /*00b0*/  UIADD3 UR6, UP0, UR4, 0xf0, URZ ;  /* 0x000000f004067890 */ /* 0x000fe4000ff1e03f */
[----:B------:R-:W-:Y:S02]  /*00c0*/  UIADD3 UR4, UP1, UR4, 0x1f0, URZ ;  /* 0x000001f004047890 */ /* 0x000fe4000ff3e03f */
[----:B------:R-:W-:Y:S02]  /*00d0*/  UIADD3.X UR7, URZ, UR5, URZ, UP0, !UPT ;  /* 0x000000053f077290 */ /* 0x000fe400087fe43f */
[----:B------:R-:W-:-:S07]  /*00e0*/  UIADD3.X UR5, URZ, UR5, URZ, UP1, !UPT ;  /* 0x000000053f057290 */ /* 0x000fce0008ffe43f */
[----:B------:R0:W-:Y:S02]  /*00f0*/  UTMACCTL.PF [UR6] ;  /* 0x00000000060079b9 */ /* 0x0001e40008040000 */
[----:B------:R0:W-:Y:S02]  /*0100*/  UTMACCTL.PF [UR4] ;  /* 0x00000000040079b9 */ /* 0x0001e40008040000 */
[----:B0-----:R-:W-:Y:S01]  /*0110*/  NOP ;  /* 0x0000000000007918 */ /* 0x001fe20000000000 */
.L_x_1:
[----:B------:R-:W-:Y:S05]  /*0120*/  BSYNC B0 ;  /* 0x0000000000007941 */ /* 0x000fea0003800000 */
.L_x_0:
[----:B------:R-:W0:Y:S02]  /*0130*/  SHFL.IDX PT, R3, R0, RZ, 0x1f ;  /* 0x00001fff00037589 */ /* 0x000e2400000e0000 */
[----:B0-----:R-:W-:-:S13]  /*0140*/  ISETP.NE.AND P0, PT, R3, RZ, PT ;  /* 0x000000ff0300720c */ /* 0x001fda0003f05270 */
[----:B------:R-:W-:Y:S05]  /*0150*/  @P0 BRA `(.L_x_2) ;  /* 0x0000000000580947 */ /* 0x000fea0003800000 */
[----:B------:R-:W0:Y:S01]  /*0160*/  S2UR UR8, SR_CgaCtaId ;  /* 0x00000000000879c3 */ /* 0x000e220000008800 */
[----:B------:R-:W-:Y:S01]  /*0170*/  UMOV UR4, 0x400 ;  /* 0x0000040000047882 */ /* 0x000fe20000000000 */
[----:B------:R-:W-:Y:S01]  /*0180*/  UMOV UR5, 0x1 ;  /* 0x0000000100057882 */ /* 0x000fe20000000000 */
[----:B------:R-:W-:Y:S01]  /*0190*/  UMOV UR6, 0x6 ;  /* 0x0000000600067882 */ /* 0x000fe20000000000 */
[----:B------:R-:W-:Y:S01]  /*01a0*/  ELECT P0, URZ, PT ;  /* 0x00000000003f782f */ /* 0x000fe20003800000 */
[----:B------:R-:W-:-:S04]  /*01b0*/  UIADD3 UR6, -UR6, 0x100000, URZ ;  /* 0x0010000006067890 */ /* 0x000fc8000fffe13f */
[----:B------:R-:W-:Y:S02]  /*01c0*/  USHF.L.U32 UR7, UR6, 0xb, URZ ;  /* 0x0000000b06077899 */ /* 0x000fe4000800063f */
[----:B------:R-:W-:Y:S02]  /*01d0*/  USHF.L.U32 UR6, UR6, 0x1, URZ ;  /* 0x0000000106067899 */ /* 0x000fe4000800063f */
[----:B0-----:R-:W-:Y:S02]  /*01e0*/  ULEA UR8, UR8, UR4, 0x18 ;  /* 0x0000000408087291 */ /* 0x001fe4000f8ec03f */
[----:B------:R-:W-:-:S04]  /*01f0*/  UIADD3 UR4, -UR5, 0x100000, URZ ;  /* 0x0010000005047890 */ /* 0x000fc8000fffe13f */
[----:B------:R-:W-:Y:S02]  /*0200*/  USHF.L.U32 UR5, UR4, 0xb, URZ ;  /* 0x0000000b04057899 */ /* 0x000fe4000800063f */
[----:B------:R-:W-:Y:S01]  /*0210*/  USHF.L.U32 UR4, UR4, 0x1, URZ ;  /* 0x0000000104047899 */ /* 0x000fe2000800063f */
[----:B------:R-:W0:Y:S11]  /*0220*/  FENCE.VIEW.ASYNC.S ;  /* 0x00000000000073c6 */ /* 0x000e360000000000 */
[----:B0-----:R0:W1:Y:S01]  /*0230*/  SYNCS.EXCH.64 URZ, [UR8], UR4 ;  /* 0x00000004083f75b2 */ /* 0x0010620008000100 */
[----:B------:R0:W2:Y:S01]  /*0240*/  SYNCS.EXCH.64 URZ, [UR8+0x20], UR6 ;  /* 0x00002006083f75b2 */ /* 0x0000a20008000100 */
[----:B------:R0:W3:Y:S01]  /*0250*/  SYNCS.EXCH.64 URZ, [UR8+0x8], UR4 ;  /* 0x00000804083f75b2 */ /* 0x0000e20008000100 */
[----:B------:R0:W4:Y:S01]  /*0260*/  SYNCS.EXCH.64 URZ, [UR8+0x28], UR6 ;  /* 0x00002806083f75b2 */ /* 0x0001220008000100 */
[----:B------:R0:W0:Y:S01]  /*0270*/  SYNCS.EXCH.64 URZ, [UR8+0x10], UR4 ;  /* 0x00001004083f75b2 */ /* 0x0000220008000100 */
[----:B------:R0:W0:Y:S01]  /*0280*/  SYNCS.EXCH.64 URZ, [UR8+0x30], UR6 ;  /* 0x00003006083f75b2 */ /* 0x0000220008000100 */
[----:B------:R0:W0:Y:S01]  /*0290*/  SYNCS.EXCH.64 URZ, [UR8+0x18], UR4 ;  /* 0x00001804083f75b2 */ /* 0x0000220008000100 */
[----:B------:R0:W0:Y:S01]  /*02a0*/  SYNCS.EXCH.64 URZ, [UR8+0x38], UR6 ;  /* 0x00003806083f75b2 */ /* 0x0000220008000100 */
[----:B------:R-:W-:Y:S01]  /*02b0*/  NOP ;  /* 0x0000000000007918 */ /* 0x000fe20000000000 */
.L_x_2:
[----:B------:R-:W-:Y:S01]  /*02c0*/  SHF.R.S32.HI R4, RZ, 0x1f, R95 ;  /* 0x0000001fff047819 */ /* 0x000fe2000001145f */
[----:B------:R-:W5:Y:S01]  /*02d0*/  SHFL.IDX PT, R0, R0, RZ, 0x1f ;  /* 0x00001fff00007589 */ /* 0x000f6200000e0000 */
[----:B0-----:R-:W0:Y:S01]  /*02e0*/  S2UR UR8, SR_CTAID.X ;  /* 0x00000000000879c3 */ /* 0x001e220000002500 */
[----:B------:R-:W-:Y:S02]  /*02f0*/  ELECT P0, URZ, PT ;  /* 0x00000000003f782f */ /* 0x000fe40003800000 */
[----:B------:R-:W-:Y:S01]  /*0300*/  LEA.HI R4, R4, R95, RZ, 0x7 ;  /* 0x0000005f04047211 */ /* 0x000fe200078f38ff */
[----:B------:R-:W-:Y:S01]  /*0310*/  ULDC UR4, c[0x0][0x150] ;  /* 0x0000540000047ab9 */ /* 0x000fe20000000800 */
[----:B------:R-:W-:Y:S01]  /*0320*/  SHF.R.S32.HI R10, RZ, 0x1f, R3 ;  /* 0x0000001fff0a7819 */ /* 0x000fe20000011403 */
[----:B------:R-:W-:Y:S01]  /*0330*/  NOP ;  /* 0x0000000000007918 */ /* 0x000fe20000000000 */
[----:B------:R-:W-:Y:S01]  /*0340*/  LOP3.LUT R4, R4, 0xffffff80, RZ, 0xc0, !PT ;  /* 0xffffff8004047812 */ /* 0x000fe200078ec0ff */
[----:B------:R-:W-:Y:S01]  /*0350*/  NOP ;  /* 0x0000000000007918 */ /* 0x000fe20000000000 */
[----:B------:R-:W-:Y:S01]  /*0360*/  LEA.HI R10, R10, R3, RZ, 0x2 ;  /* 0x000000030a0a7211 */ /* 0x000fe200078f10ff */
[----:B------:R-:W1:Y:S01]  /*0370*/  LDC R12, c[0x0][0x144] ;  /* 0x00005100ff0c7b82 */ /* 0x000e620000000800 */
[----:B------:R-:W-:Y:S01]  /*0380*/  IMAD.MOV.U32 R22, RZ, RZ, 0x1 ;  /* 0x00000001ff167424 */ /* 0x000fe200078e00ff */
[----:B------:R-:W-:Y:S01]  /*0390*/  ISETP.NE.AND P3, PT, R5, RZ, PT ;  /* 0x000000ff0500720c */ /* 0x000fe20003f65270 */
[----:B------:R-:W-:Y:S01]  /*03a0*/  IMAD.IADD R8, R95, 0x1, -R4 ;  /* 0x000000015f087824 */ /* 0x000fe200078e0a04 */
[----:B------:R-:W-:Y:S01]  /*03b0*/  LOP3.LUT R10, R10, 0x3ffffffc, RZ, 0xc0, !PT ;  /* 0x3ffffffc0a0a7812 */ /* 0x000fe200078ec0ff */
[----:B------:R-:W2:Y:S03]  /*03c0*/  S2R R4, SR_CTAID.Y ;  /* 0x0000000000047919 */ /* 0x000ea60000002600 */
[----:B------:R-:W-:Y:S01]  /*03d0*/  SHF.R.S32.HI R7, RZ, 0x1f, R8 ;  /* 0x0000001fff077819 */ /* 0x000fe20000011408 */
[----:B------:R-:W-:Y:S01]  /*03e0*/  IMAD.IADD R10, R3, 0x1, -R10 ;  /* 0x00000001030a7824 */ /* 0x000fe200078e0a0a */
[----:B------:R-:W3:Y:S02]  /*03f0*/  LDC R14, c[0x0][0x140] ;  /* 0x00005000ff0e7b82 */ /* 0x000ee40000000800 */
[----:B------:R-:W-:-:S02]  /*0400*/  LEA.HI R7, R7, R8, RZ, 0x3 ;  /* 0x0000000807077211 */ /* 0x000fc400078f18ff */
[----:B-----5:R-:W-:Y:S02]  /*0410*/  ISETP.NE.OR P0, PT, R0, RZ, !P0 ;  /* 0x000000ff0000720c */ /* 0x020fe40004705670 */
[--C-:B------:R-:W-:Y:S02]  /*0420*/  SHF.R.S32.HI R0, RZ, 0x3, R7.reuse ;  /* 0x00000003ff007819 */ /* 0x100fe40000011407 */
[----:B------:R-:W-:Y:S02]  /*0430*/  SHF.R.S32.HI R7, RZ, 0x1f, R7 ;  /* 0x0000001fff077819 */ /* 0x000fe40000011407 */
[----:B0-----:R-:W-:Y:S02]  /*0440*/  I2FP.F32.U32 R9, UR8 ;  /* 0x0000000800097c45 */ /* 0x001fe40008201000 */
[----:B------:R-:W-:-:S03]  /*0450*/  LEA.HI R7, R7, R0, RZ, 0x2 ;  /* 0x0000000007077211 */ /* 0x000fc600078f10ff */
[----:B------:R-:W-:Y:S01]  /*0460*/  FMUL R9, R9, UR4 ;  /* 0x0000000409097c20 */ /* 0x000fe20008400000 */
[----:B------:R-:W-:Y:S01]  /*0470*/  LOP3.LUT R7, R7, 0xfffffffc, RZ, 0xc0, !PT ;  /* 0xfffffffc07077812 */ /* 0x000fe200078ec0ff */
[----:B------:R-:W-:Y:S01]  /*0480*/  VOTEU.ALL UP0, P0 ;  /* 0x00000000003f7886 */ /* 0x000fe20000000000 */
[----:B------:R-:W-:Y:S01]  /*0490*/  ULDC UR4, c[0x0][0x154] ;  /* 0x0000550000047ab9 */ /* 0x000fe20000000800 */
[----:B------:R-:W-:Y:S02]  /*04a0*/  VOTEU.ALL UP1, P0 ;  /* 0x00000000003f7886 */ /* 0x000fe40000020000 */
[----:B------:R-:W0:Y:S01]  /*04b0*/  F2I.U32.TRUNC.NTZ R9, R9 ;  /* 0x0000000900097305 */ /* 0x000e22000020f000 */
[----:B------:R-:W-:Y:S01]  /*04c0*/  IMAD.IADD R7, R0, 0x1, -R7 ;  /* 0x0000000100077824 */ /* 0x000fe200078e0a07 */
[----:B------:R-:W5:Y:S01]  /*04d0*/  @!UP0 S2UR UR7, SR_CgaCtaId ;  /* 0x00000000000789c3 */ /* 0x000f620000008800 */
[----:B------:R-:W-:Y:S01]  /*04e0*/  @!UP0 UMOV UR6, 0x400 ;  /* 0x0000040000068882 */ /* 0x000fe20000000000 */
[----:B---3--:R-:W-:Y:S01]  /*04f0*/  ISETP.EQ.U32.AND P2, PT, R14, 0x1, PT ;  /* 0x000000010e00780c */ /* 0x008fe20003f42070 */
[----:B------:R-:W-:Y:S01]  /*0500*/  IMAD R10, R10, 0x4, R7 ;  /* 0x000000040a0a7824 */ /* 0x000fe200078e0207 */
[----:B--2---:R-:W-:-:S03]  /*0510*/  I2FP.F32.U32 R3, R4 ;  /* 0x0000000400037245 */ /* 0x004fc60000201000 */
[C---:B------:R-:W-:Y:S01]  /*0520*/  IMAD.SHL.U32 R19, R10.reuse, 0x4, RZ ;  /* 0x000000040a137824 */ /* 0x040fe200078e00ff */
[----:B------:R-:W-:Y:S01]  /*0530*/  LEA.HI R0, R10, R10, RZ, 0x1 ;  /* 0x0000000a0a007211 */ /* 0x000fe200078f08ff */
[----:B------:R-:W-:Y:S01]  /*0540*/  FMUL R13, R3, UR4 ;  /* 0x00000004030d7c20 */ /* 0x000fe20008400000 */
[----:B------:R-:W2:Y:S01]  /*0550*/  LDC R7, c[0x0][0x148] ;  /* 0x00005200ff077b82 */ /* 0x000ea20000000800 */
[----:B------:R-:W-:Y:S01]  /*0560*/  UMOV UR4, 0x20 ;  /* 0x0000002000047882 */ /* 0x000fe20000000000 */
[----:B------:R-:W-:Y:S01]  /*0570*/  LOP3.LUT R11, R0, 0xfffffffe, RZ, 0xc0, !PT ;  /* 0xfffffffe000b7812 */ /* 0x000fe200078ec0ff */
[----:B0-----:R-:W-:Y:S01]  /*0580*/  IMAD.MOV R15, RZ, RZ, -R9 ;  /* 0x000000ffff0f7224 */ /* 0x001fe200078e0a09 */
[----:B------:R-:W-:Y:S01]  /*0590*/  SHF.R.S32.HI R9, RZ, 0x1f, R2 ;  /* 0x0000001fff097819 */ /* 0x000fe20000011402 */
[----:B------:R-:W0:Y:S01]  /*05a0*/  F2I.U32.TRUNC.NTZ R13, R13 ;  /* 0x0000000d000d7305 */ /* 0x000e22000020f000 */
[----:B------:R-:W-:Y:S01]  /*05b0*/  LOP3.LUT R19, R10, 0xc, R19, 0x78, !PT ;  /* 0x0000000c0a137812 */ /* 0x000fe200078e7813 */
[----:B-1----:R-:W-:Y:S01]  /*05c0*/  IMAD R3, R12, R15, UR8 ;  /* 0x000000080c037e24 */ /* 0x002fe2000f8e020f */
[----:B------:R-:W-:Y:S01]  /*05d0*/  LEA.HI R9, R9, R2, RZ, 0x2 ;  /* 0x0000000209097211 */ /* 0x000fe200078f10ff */
[----:B------:R-:W-:Y:S01]  /*05e0*/  IMAD.IADD R0, R10, 0x1, -R11 ;  /* 0x000000010a007824 */ /* 0x000fe200078e0a0b */
[----:B------:R-:W-:-:S04]  /*05f0*/  @!UP0 UIADD3 UR4, -UR4, 0x100000, URZ ;  /* 0x0010000004048890 */ /* 0x000fc8000fffe13f */
[----:B------:R-:W-:Y:S02]  /*0600*/  @!UP0 USHF.L.U32 UR5, UR4, 0xb, URZ ;  /* 0x0000000b04058899 */ /* 0x000fe4000800063f */
[----:B------:R-:W-:Y:S01]  /*0610*/  @!UP0 USHF.L.U32 UR4, UR4, 0x1, URZ ;  /* 0x0000000104048899 */ /* 0x000fe2000800063f */
[----:B------:R-:W-:Y:S01]  /*0620*/  VIADD R10, R5, 0xffffffff ;  /* 0xffffffff050a7836 */ /* 0x000fe20000000000 */
[----:B------:R-:W-:Y:S02]  /*0630*/  LOP3.LUT R9, R9, 0xfffffffc, RZ, 0xc0, !PT ;  /* 0xfffffffc09097812 */ /* 0x000fe400078ec0ff */
[----:B------:R-:W-:Y:S01]  /*0640*/  ISETP.NE.AND P4, PT, R0, R3, PT ;  /* 0x000000030000720c */ /* 0x000fe20003f85270 */
[----:B-----5:R-:W-:Y:S01]  /*0650*/  @!UP0 ULEA UR6, UR7, UR6, 0x18 ;  /* 0x0000000607068291 */ /* 0x020fe2000f8ec03f */
[----:B------:R-:W-:Y:S01]  /*0660*/  ISETP.GE.U32.AND P6, PT, R10, 0x2, PT ;  /* 0x000000020a00780c */ /* 0x000fe20003fc6070 */
[----:B------:R-:W-:Y:S01]  /*0670*/  IMAD.IADD R0, R2, 0x1, -R9 ;  /* 0x0000000102007824 */ /* 0x000fe200078e0a09 */
[----:B------:R-:W-:Y:S01]  /*0680*/  VOTEU.ALL UP0, P0 ;  /* 0x00000000003f7886 */ /* 0x000fe20000000000 */
[----:B------:R-:W-:Y:S01]  /*0690*/  LOP3.LUT P0, RZ, R8, 0x7, RZ, 0xc0, !PT ;  /* 0x0000000708ff7812 */ /* 0x000fe2000780c0ff */
[----:B0-----:R-:W-:Y:S01]  /*06a0*/  IMAD.MOV R20, RZ, RZ, -R13 ;  /* 0x000000ffff147224 */ /* 0x001fe200078e0a0d */
[----:B------:R-:W-:-:S02]  /*06b0*/  LOP3.LUT R11, R95, 0x7f, RZ, 0xc0, !PT ;  /* 0x0000007f5f0b7812 */ /* 0x000fc400078ec0ff */
[C---:B------:R-:W-:Y:S01]  /*06c0*/  ISETP.NE.AND P1, PT, R0.reuse, 0x3, PT ;  /* 0x000000030000780c */ /* 0x040fe20003f25270 */
[----:B--2---:R-:W-:Y:S01]  /*06d0*/  IMAD R9, R7, R20, R4 ;  /* 0x0000001407097224 */ /* 0x004fe200078e0204 */
[C---:B------:R-:W-:Y:S02]  /*06e0*/  ISETP.LT.U32.AND P0, PT, R19.reuse, 0x4, !P0 ;  /* 0x000000041300780c */ /* 0x040fe40004701070 */
[----:B------:R-:W-:Y:S01]  /*06f0*/  @P4 LEA.HI R2, R19, R19, RZ, 0x1 ;  /* 0x0000001313024211 */ /* 0x000fe200078f08ff */
[----:B------:R-:W0:Y:S02]  /*0700*/  FENCE.VIEW.ASYNC.S ;  /* 0x00000000000073c6 */ /* 0x000e240000000000 */
[----:B0-----:R0:W1:Y:S01]  /*0710*/  @!UP0 SYNCS.EXCH.64 URZ, [UR6+0x50], UR4 ;  /* 0x00005004063f85b2 */ /* 0x0010620008000100 */
[----:B------:R-:W-:Y:S02]  /*0720*/  ISETP.EQ.OR P1, PT, R0, RZ, !P1 ;  /* 0x000000ff0000720c */ /* 0x000fe40004f22670 */
[----:B------:R-:W-:-:S02]  /*0730*/  @P4 SHF.R.S32.HI R2, RZ, 0x1, R2 ;  /* 0x00000001ff024819 */ /* 0x000fc40000011402 */
[----:B------:R-:W-:Y:S02]  /*0740*/  ISETP.EQ.AND P1, PT, R5, RZ, P1 ;  /* 0x000000ff0500720c */ /* 0x000fe40000f22270 */
[----:B------:R-:W-:Y:S02]  /*0750*/  @P4 ISETP.NE.AND P5, PT, R2, R9, PT ;  /* 0x000000090200420c */ /* 0x000fe40003fa5270 */
[----:B------:R-:W-:Y:S02]  /*0760*/  SEL R9, RZ, 0x1, !P0 ;  /* 0x00000001ff097807 */ /* 0x000fe40004000000 */
[----:B------:R-:W-:Y:S02]  /*0770*/  @P4 SEL R22, RZ, 0x1, P5 ;  /* 0x00000001ff164807 */ /* 0x000fe40002800000 */
[----:B------:R-:W-:Y:S02]  /*0780*/  SEL R18, RZ, 0x1, !P1 ;  /* 0x00000001ff127807 */ /* 0x000fe40004800000 */
[----:B------:R-:W-:Y:S01]  /*0790*/  LOP3.LUT R22, R22, R9, RZ, 0xc0, !PT ;  /* 0x0000000916167212 */ /* 0x000fe200078ec0ff */
[----:B------:R0:W2:Y:S01]  /*07a0*/  @!UP1 SYNCS.EXCH.64 URZ, [UR6+0x58], UR4 ;  /* 0x00005804063f95b2 */ /* 0x0000a20008000100 */
[----:B------:R-:W-:Y:S01]  /*07b0*/  SEL R18, R18, 0x2, P6 ;  /* 0x0000000212127807 */ /* 0x000fe20003000000 */
[----:B------:R-:W-:Y:S01]  /*07c0*/  NOP ;  /* 0x0000000000007918 */ /* 0x000fe20000000000 */
[----:B------:R-:W-:Y:S05]  /*07d0*/  @!P2 BRA `(.L_x_3) ;  /* 0x000000000008a947 */ /* 0x000fea0003800000 */
[----:B-12-4-:R-:W-:Y:S01]  /*07e0*/  UCGABAR_ARV ;  /* 0x00000000000079c7 */ /* 0x016fe20008000000 */
[----:B------:R-:W-:Y:S05]  /*07f0*/  BRA `(.L_x_4) ;  /* 0x0000000000047947 */ /* 0x000fea0003800000 */
.L_x_3:
[----:B-12-4-:R-:W-:Y:S01]  /*0800*/  NOP ;  /* 0x0000000000007918 */ /* 0x016fe20000000000 */
.L_x_4:
[----:B------:R-:W1:Y:S01]  /*0810*/  LDC R2, c[0x0][0x65c] ;  /* 0x00019700ff027b82 */ /* 0x000e620000000800 */
[----:B------:R-:W-:Y:S02]  /*0820*/  IMAD.U32 R8, RZ, RZ, UR8 ;  /* 0x00000008ff087e24 */ /* 0x000fe4000f8e00ff */
[----:B------:R-:W-:Y:S01]  /*0830*/  IMAD.MOV.U32 R9, RZ, RZ, RZ ;  /* 0x000000ffff097224 */ /* 0x000fe200078e00ff */
[----:B-1----:R-:W-:-:S04]  /*0840*/  ISETP.NE.AND P1, PT, R2, 0x1, PT ;  /* 0x000000010200780c */ /* 0x002fc80003f25270 */
[----:B------:R-:W-:-:S09]  /*0850*/  P2R R5, PR, RZ, 0x2 ;  /* 0x00000002ff057803 */ /* 0x000fd20000000000 */
[----:B------:R-:W1:Y:S01]  /*0860*/  @P1 LDC R17, c[0x0][0x10] ;  /* 0x00000400ff111b82 */ /* 0x000e620000000800 */
[----:B------:R-:W-:Y:S02]  /*0870*/  @P1 IMAD.MOV.U32 R5, RZ, RZ, RZ ;  /* 0x000000ffff051224 */ /* 0x000fe400078e00ff */
[----:B------:R-:W-:-:S05]  /*0880*/  @P1 IMAD.MOV.U32 R15, RZ, RZ, RZ ;  /* 0x000000ffff0f1224 */ /* 0x000fca00078e00ff */
[----:B------:R-:W2:Y:S01]  /*0890*/  @!P1 LDC R13, c[0x0][0xc] ;  /* 0x00000300ff0d9b82 */ /* 0x000ea20000000800 */
[----:B0-----:R-:W-:Y:S01]  /*08a0*/  ULDC UR4, c[0x0][0xc] ;  /* 0x0000030000047ab9 */ /* 0x001fe20000000800 */
[----:B------:R-:W-:Y:S01]  /*08b0*/  ULDC UR5, c[0x0][0x10] ;  /* 0x0000040000057ab9 */ /* 0x000fe20000000800 */
[----:B------:R-:W-:Y:S01]  /*08c0*/  ULDC UR6, c[0x0][0x14] ;  /* 0x0000050000067ab9 */ /* 0x000fe20000000800 */
[----:B------:R-:W-:-:S04]  /*08d0*/  UIMAD.WIDE.U32 UR4, UR4, UR5, URZ ;  /* 0x00000005040472a5 */ /* 0x000fc8000f8e003f */
[----:B------:R-:W-:Y:S02]  /*08e0*/  UIMAD.WIDE.U32 UR36, UR4, UR6, URZ ;  /* 0x00000006042472a5 */ /* 0x000fe4000f8e003f */
[----:B------:R-:W-:-:S04]  /*08f0*/  UIMAD UR42, UR5, UR6, URZ ;  /* 0x00000006052a72a4 */ /* 0x000fc8000f8e023f */
[----:B------:R-:W-:Y:S01]  /*0900*/  UIADD3 UR42, UR37, UR42, URZ ;  /* 0x0000002a252a7290 */ /* 0x000fe2000fffe03f */
[----:B-1----:R-:W-:-:S04]  /*0910*/  @P1 IMAD.WIDE.U32 R16, R17, UR8, R4 ;  /* 0x0000000811101c25 */ /* 0x002fc8000f8e0004 */
[----:B------:R-:W-:Y:S02]  /*0920*/  @P1 IMAD.IADD R17, R17, 0x1, R15 ;  /* 0x0000000111111824 */ /* 0x000fe400078e020f */
[----:B--2---:R-:W-:-:S04]  /*0930*/  @!P1 IMAD.WIDE.U32 R8, R4, R13, R8 ;  /* 0x0000000d04089225 */ /* 0x004fc800078e0008 */
[----:B------:R-:W-:Y:S02]  /*0940*/  @!P1 IMAD.MOV.U32 R16, RZ, RZ, R8 ;  /* 0x000000ffff109224 */ /* 0x000fe400078e0008 */
[----:B------:R-:W-:Y:S01]  /*0950*/  @!P1 IMAD.MOV.U32 R17, RZ, RZ, R9 ;  /* 0x000000ffff119224 */ /* 0x000fe200078e0009 */
[----:B------:R-:W-:Y:S06]  /*0960*/  @!P2 BRA `(.L_x_5) ;  /* 0x00000000000ca947 */ /* 0x000fec0003800000 */
[----:B------:R-:W-:Y:S01]  /*0970*/  UCGABAR_WAIT ;  /* 0x0000000000007dc7 */ /* 0x000fe20008000000 */
[----:B------:R-:W-:Y:S01]  /*0980*/  CCTL.IVALL ;  /* 0x00000000ff00798f */ /* 0x000fe20002000000 */
[----:B------:R-:W-:Y:S05]  /*0990*/  BRA `(.L_x_6) ;  /* 0x0000000000047947 */ /* 0x000fea0003800000 */
.L_x_5:
[----:B------:R-:W-:Y:S06]  /*09a0*/  BAR.SYNC.DEFER_BLOCKING 0x0 ;  /* 0x0000000000007b1d */ /* 0x000fec0000010000 */
.L_x_6:
[----:B------:R-:W-:Y:S05]  /*09b0*/  @!P3 BRA `(.L_x_7) ;  /* 0x0000005c0098b947 */ /* 0x000fea0003800000 */
[----:B------:R-:W-:-:S13]  /*09c0*/  ISETP.GT.U32.AND P0, PT, R10, 0x1, PT ;  /* 0x000000010a00780c */ /* 0x000fda0003f04070 */
[----:B------:R-:W-:Y:S05]  /*09d0*/  @P0 EXIT ;  /* 0x000000000000094d */ /* 0x000fea0003800000 */
[----:B------:R-:W-:Y:S01]  /*09e0*/  ULDC.64 UR4, c[0x0][0x650] ;  /* 0x0001940000047ab9 */ /* 0x000fe20000000a00 */
[----:B------:R-:W-:Y:S01]  /*09f0*/  PRMT R0, RZ, 0x7610, R0 ;  /* 0x00007610ff007816 */ /* 0x000fe20000000000 */
[----:B------:R-:W-:Y:S01]  /*0a00*/  IMAD.MOV.U32 R103, RZ, RZ, -0x1 ;  /* 0xffffffffff677424 */ /* 0x000fe200078e00ff */
[----:B------:R-:W-:Y:S01]  /*0a10*/  ISETP.GE.U32.AND P0, PT, R16, UR4, PT ;  /* 0x0000000410007c0c */ /* 0x000fe2000bf06070 */
[----:B------:R-:W-:Y:S02]  /*0a20*/  IMAD.MOV.U32 R100, RZ, RZ, -0x1 ;  /* 0xffffffffff647424 */ /* 0x000fe400078e00ff */
[----:B------:R-:W-:Y:S01]  /*0a30*/  IMAD.MOV.U32 R101, RZ, RZ, -0x1 ;  /* 0xffffffffff657424 */ /* 0x000fe200078e00ff */
[----:B------:R-:W-:-:S13]  /*0a40*/  ISETP.GE.U32.AND.EX P0, PT, R17, UR5, PT, P0 ;  /* 0x0000000511007c0c */ /* 0x000fda000bf06100 */
[----:B------:R-:W-:Y:S05]  /*0a50*/  @P0 BRA `(.L_x_8) ;  /* 0x0000000400280947 */ /* 0x000fea0003800000 */
[----:B------:R-:W0:Y:S01]  /*0a60*/  LDC.64 R24, c[0x0][0x628] ;  /* 0x00018a00ff187b82 */ /* 0x000e220000000a00 */
[----:B------:R-:W-:Y:S02]  /*0a70*/  IMAD.MOV.U32 R8, RZ, RZ, R16 ;  /* 0x000000ffff087224 */ /* 0x000fe400078e0010 */
[----:B------:R-:W-:-:S05]  /*0a80*/  IMAD.MOV.U32 R9, RZ, RZ, R17 ;  /* 0x000000ffff097224 */ /* 0x000fca00078e0011 */
[----:B------:R-:W1:Y:S08]  /*0a90*/  LDC R0, c[0x0][0x630] ;  /* 0x00018c00ff007b82 */ /* 0x000e700000000800 */
[----:B------:R-:W2:Y:S01]  /*0aa0*/  LDC.64 R26, c[0x0][0x620] ;  /* 0x00018800ff1a7b82 */ /* 0x000ea20000000a00 */
[----:B0-----:R-:W-:-:S04]  /*0ab0*/  ISETP.NE.U32.AND P0, PT, R24, RZ, PT ;  /* 0x000000ff1800720c */ /* 0x001fc80003f05070 */
[----:B------:R-:W-:-:S13]  /*0ac0*/  ISETP.NE.AND.EX P0, PT, R25, RZ, PT, P0 ;  /* 0x000000ff1900720c */ /* 0x000fda0003f05300 */
[----:B-12---:R-:W-:Y:S05]  /*0ad0*/  @!P0 BRA `(.L_x_9) ;  /* 0x0000000000288947 */ /* 0x006fea0003800000 */
[----:B------:R-:W0:Y:S02]  /*0ae0*/  LDC R15, c[0x0][0x634] ;  /* 0x00018d00ff0f7b82 */ /* 0x000e240000000800 */
[----:B0-----:R-:W-:-:S05]  /*0af0*/  IADD3 R15, P0, R16, R15, RZ ;  /* 0x0000000f100f7210 */ /* 0x001fca0007f1e0ff */
[----:B------:R-:W-:-:S04]  /*0b00*/  IMAD.X R21, RZ, RZ, R17, P0 ;  /* 0x000000ffff157224 */ /* 0x000fc800000e0611 */
[----:B------:R-:W-:-:S04]  /*0b10*/  IMAD.WIDE.U32 R8, R21, R24, RZ ;  /* 0x0000001815087225 */ /* 0x000fc800078e00ff */
[----:B------:R-:W-:-:S04]  /*0b20*/  IMAD.WIDE.U32 R12, P0, R15, R25, R8 ;  /* 0x000000190f0c7225 */ /* 0x000fc80007800008 */
[----:B------:R-:W-:-:S04]  /*0b30*/  IMAD.WIDE.U32 R8, R15, R24, RZ ;  /* 0x000000180f087225 */ /* 0x000fc800078e00ff */
[----:B------:R-:W-:Y:S01]  /*0b40*/  IMAD.X R15, RZ, RZ, RZ, P0 ;  /* 0x000000ffff0f7224 */ /* 0x000fe200000e06ff */
[----:B------:R-:W-:Y:S01]  /*0b50*/  IADD3 RZ, P0, R9, R12, RZ ;  /* 0x0000000c09ff7210 */ /* 0x000fe20007f1e0ff */
[----:B------:R-:W-:-:S04]  /*0b60*/  IMAD.MOV.U32 R14, RZ, RZ, R13 ;  /* 0x000000ffff0e7224 */ /* 0x000fc800078e000d */
[----:B------:R-:W-:-:S08]  /*0b70*/  IMAD.WIDE.U32.X R8, R21, R25, R14, P0 ;  /* 0x0000001915087225 */ /* 0x000fd000000e040e */
.L_x_9:
[----:B------:R-:W0:Y:S01]  /*0b80*/  LDC.64 R28, c[0x0][0x640] ;  /* 0x00019000ff1c7b82 */ /* 0x000e220000000a00 */
[--C-:B------:R-:W-:Y:S01]  /*0b90*/  SHF.R.U64 R101, R8, R0, R9.reuse ;  /* 0x0000000008657219 */ /* 0x100fe20000001209 */
[----:B------:R-:W-:Y:S01]  /*0ba0*/  IMAD R20, R7, R20, R4 ;  /* 0x0000001407147224 */ /* 0x000fe200078e0204 */
[----:B------:R-:W-:Y:S02]  /*0bb0*/  SHF.R.U32.HI R0, RZ, R0, R9 ;  /* 0x00000000ff007219 */ /* 0x000fe40000011609 */
[----:B------:R-:W-:-:S03]  /*0bc0*/  IADD3 R5, P0, RZ, -R101, RZ ;  /* 0x80000065ff057210 */ /* 0x000fc60007f1e0ff */
[----:B------:R-:W1:Y:S02]  /*0bd0*/  LDC R12, c[0x0][0x618] ;  /* 0x00018600ff0c7b82 */ /* 0x000e640000000800 */
[----:B------:R-:W-:-:S04]  /*0be0*/  IMAD.X R9, RZ, RZ, ~R0, P0 ;  /* 0x000000ffff097224 */ /* 0x000fc800000e0e00 */
[-C--:B------:R-:W-:Y:S02]  /*0bf0*/  IMAD R0, R9, R26.reuse, RZ ;  /* 0x0000001a09007224 */ /* 0x080fe400078e02ff */
[----:B------:R-:W2:Y:S01]  /*0c00*/  LDC R14, c[0x0][0x608] ;  /* 0x00018200ff0e7b82 */ /* 0x000ea20000000800 */
[----:B------:R-:W-:-:S04]  /*0c10*/  IMAD.WIDE.U32 R8, R5, R26, R16 ;  /* 0x0000001a05087225 */ /* 0x000fc800078e0010 */
[----:B------:R-:W-:Y:S02]  /*0c20*/  IMAD R5, R5, R27, R0 ;  /* 0x0000001b05057224 */ /* 0x000fe400078e0200 */
[----:B------:R-:W-:Y:S01]  /*0c30*/  IMAD.MOV.U32 R27, RZ, RZ, 0x1 ;  /* 0x00000001ff1b7424 */ /* 0x000fe200078e00ff */
[----:B------:R-:W3:Y:S01]  /*0c40*/  LDC R24, c[0x0][0x658] ;  /* 0x00019600ff187b82 */ /* 0x000ee20000000800 */
[----:B------:R-:W-:Y:S01]  /*0c50*/  IMAD.IADD R5, R9, 0x1, R5 ;  /* 0x0000000109057824 */ /* 0x000fe200078e0205 */
[----:B0-----:R-:W-:Y:S01]  /*0c60*/  ISETP.NE.U32.AND P0, PT, R28, RZ, PT ;  /* 0x000000ff1c00720c */ /* 0x001fe20003f05070 */
[----:B------:R-:W-:-:S03]  /*0c70*/  IMAD.MOV.U32 R9, RZ, RZ, -0x1 ;  /* 0xffffffffff097424 */ /* 0x000fc600078e00ff */
[----:B------:R-:W-:Y:S02]  /*0c80*/  ISETP.NE.AND.EX P0, PT, R29, RZ, PT, P0 ;  /* 0x000000ff1d00720c */ /* 0x000fe40003f05300 */
[----:B------:R-:W0:Y:S01]  /*0c90*/  LDC R21, c[0x0][0x600] ;  /* 0x00018000ff157b82 */ /* 0x000e220000000800 */
[-CC-:B-1----:R-:W-:Y:S02]  /*0ca0*/  SHF.R.U64 R10, R8, R12.reuse, R5.reuse ;  /* 0x0000000c080a7219 */ /* 0x182fe40000001205 */
[----:B------:R-:W-:-:S05]  /*0cb0*/  SHF.R.U32.HI R5, RZ, R12, R5 ;  /* 0x0000000cff057219 */ /* 0x000fca0000011605 */
[----:B------:R-:W1:Y:S01]  /*0cc0*/  LDC R23, c[0x0][0x648] ;  /* 0x00019200ff177b82 */ /* 0x000e620000000800 */
[-CC-:B--2---:R-:W-:Y:S02]  /*0cd0*/  SHF.R.U64 R30, R10, R14.reuse, R5.reuse ;  /* 0x0000000e0a1e7219 */ /* 0x184fe40000001205 */
[----:B------:R-:W-:-:S05]  /*0ce0*/  SHF.R.U32.HI R5, RZ, R14, R5 ;  /* 0x0000000eff057219 */ /* 0x000fca0000011605 */
[----:B------:R-:W2:Y:S01]  /*0cf0*/  LDC R25, c[0x0][0x638] ;  /* 0x00018e00ff197b82 */ /* 0x000ea20000000800 */
[-CC-:B---3--:R-:W-:Y:S02]  /*0d00*/  SHF.R.U64 R14, R30, R24.reuse, R5.reuse ;  /* 0x000000181e0e7219 */ /* 0x188fe40000001205 */
[-C--:B------:R-:W-:Y:S02]  /*0d10*/  SHF.L.U32 R0, R9, R24.reuse, RZ ;  /* 0x0000001809007219 */ /* 0x080fe400000006ff */
[----:B------:R-:W-:Y:S01]  /*0d20*/  SHF.R.U32.HI R5, RZ, R24, R5 ;  /* 0x00000018ff057219 */ /* 0x000fe20000011605 */
[----:B------:R-:W-:Y:S01]  /*0d30*/  IMAD.MOV.U32 R4, RZ, RZ, R14 ;  /* 0x000000ffff047224 */ /* 0x000fe200078e000e */
[----:B------:R-:W-:Y:S01]  /*0d40*/  LOP3.LUT R7, RZ, R0, RZ, 0x33, !PT ;  /* 0x00000000ff077212 */ /* 0x000fe200078e33ff */
[----:B------:R-:W3:Y:S01]  /*0d50*/  LDC R26, c[0x0][0x610] ;  /* 0x00018400ff1a7b82 */ /* 0x000ee20000000800 */
[----:B------:R-:W-:Y:S05]  /*0d60*/  @!P0 BRA `(.L_x_10) ;  /* 0x0000000000288947 */ /* 0x000fea0003800000 */
[----:B------:R-:W4:Y:S02]  /*0d70*/  LDC R13, c[0x0][0x64c] ;  /* 0x00019300ff0d7b82 */ /* 0x000f240000000800 */
[----:B----4-:R-:W-:-:S05]  /*0d80*/  IADD3 R13, P0, R14, R13, RZ ;  /* 0x0000000d0e0d7210 */ /* 0x010fca0007f1e0ff */
        /* <DEDUP_REMOVED lines=8> */
.L_x_10:
[----:B-1----:R-:W-:Y:S01]  /*0e10*/  SHF.R.U64 R4, R4, R23, R5 ;  /* 0x0000001704047219 */ /* 0x002fe20000001205 */
[----:B0-----:R-:W-:Y:S01]  /*0e20*/  VIADD R5, R21, 0xffffffff ;  /* 0xffffffff15057836 */ /* 0x001fe20000000000 */
[----:B------:R-:W-:Y:S02]  /*0e30*/  SHF.L.U32 R0, R27, R24, RZ ;  /* 0x000000181b007219 */ /* 0x000fe400000006ff */
[----:B------:R-:W-:Y:S01]  /*0e40*/  LOP3.LUT R7, R30, R7, RZ, 0xc0, !PT ;  /* 0x000000071e077212 */ /* 0x000fe200078ec0ff */
[----:B------:R-:W-:Y:S01]  /*0e50*/  IMAD.MOV R8, RZ, RZ, -R4 ;  /* 0x000000ffff087224 */ /* 0x000fe200078e0a04 */
[----:B------:R-:W-:Y:S02]  /*0e60*/  SEL R3, R3, R20, !P1 ;  /* 0x0000001403037207 */ /* 0x000fe40004800000 */
[----:B------:R-:W-:Y:S01]  /*0e70*/  LOP3.LUT R5, R10, R5, RZ, 0xc0, !PT ;  /* 0x000000050a057212 */ /* 0x000fe200078ec0ff */
[----:B------:R-:W-:Y:S02]  /*0e80*/  IMAD R4, R0, R4, R7 ;  /* 0x0000000400047224 */ /* 0x000fe400078e0207 */
[----:B--2---:R-:W-:-:S02]  /*0e90*/  IMAD R0, R8, R25, R14 ;  /* 0x0000001908007224 */ /* 0x004fc400078e020e */
[----:B---3--:R-:W-:Y:S02]  /*0ea0*/  IMAD R3, R4, R26, R3 ;  /* 0x0000001a04037224 */ /* 0x008fe400078e0203 */
[----:B------:R-:W-:Y:S02]  /*0eb0*/  IMAD.MOV.U32 R7, RZ, RZ, 0x1 ;  /* 0x00000001ff077424 */ /* 0x000fe400078e00ff */
[----:B------:R-:W-:-:S03]  /*0ec0*/  IMAD R4, R0, R21, R5 ;  /* 0x0000001500047224 */ /* 0x000fc600078e0205 */
[----:B------:R-:W-:Y:S02]  /*0ed0*/  PRMT R0, R7, 0x7610, R0 ;  /* 0x0000761007007816 */ /* 0x000fe40000000000 */
[----:B------:R-:W-:Y:S02]  /*0ee0*/  SEL R100, R4, R3, !P1 ;  /* 0x0000000304647207 */ /* 0x000fe40004800000 */
[----:B------:R-:W-:-:S07]  /*0ef0*/  SEL R103, R3, R4, !P1 ;  /* 0x0000000403677207 */ /* 0x000fce0004800000 */
.L_x_8:
[----:B------:R-:W-:-:S08]  /*0f00*/  NOP ;  /* 0x0000000000007918 */ /* 0x000fd00000000000 */
[----:B------:R-:W0:Y:S02]  /*0f10*/  USETMAXREG.TRY_ALLOC.CTAPOOL UP0, 0xe8 ;  /* 0x000000e8000079c8 */ /* 0x000e240008000600 */
[----:B0-----:R-:W-:-:S13]  /*0f20*/  PLOP3.LUT P0, PT, PT, PT, UP0, 0x80, 0x0 ;  /* 0x000000000000781c */ /* 0x001fda0003f0f008 */
[----:B------:R-:W-:Y:S05]  /*0f30*/  @!P0 BRA `(.L_x_8) ;  /* 0xfffffffc00f08947 */ /* 0x000fea000383ffff */
[----:B------:R-:W-:Y:S01]  /*0f40*/  ULDC.64 UR4, c[0x0][0x598] ;  /* 0x0001660000047ab9 */ /* 0x000fe20000000a00 */
[----:B------:R-:W-:Y:S01]  /*0f50*/  ULDC.64 UR38, c[0x0][0x208] ;  /* 0x0000820000267ab9 */ /* 0x000fe20000000a00 */
[----:B------:R-:W-:-:S04]  /*0f60*/  ISETP.NE.U32.AND P0, PT, RZ, UR4, PT ;  /* 0x00000004ff007c0c */ /* 0x000fc8000bf05070 */
[----:B------:R-:W-:-:S13]  /*0f70*/  ISETP.NE.AND.EX P0, PT, RZ, UR5, PT, P0 ;  /* 0x00000005ff007c0c */ /* 0x000fda000bf05300 */
[----:B------:R-:W-:Y:S05]  /*0f80*/  @!P0 BRA `(.L_x_11) ;  /* 0x00000000001c8947 */ /* 0x000fea0003800000 */
[----:B------:R-:W0:Y:S02]  /*0f90*/  LDC.64 R4, c[0x0][0x598] ;  /* 0x00016600ff047b82 */ /* 0x000e240000000a00 */
[----:B0-----:R-:W2:Y:S02]  /*0fa0*/  LDG.E.64 R4, desc[UR38][R4.64] ;  /* 0x0000002604047981 */ /* 0x001ea4000c1e1b00 */
[----:B--2---:R-:W-:-:S04]  /*0fb0*/  ISETP.NE.U32.AND P0, PT, R4, RZ, PT ;  /* 0x000000ff0400720c */ /* 0x004fc80003f05070 */
[----:B------:R-:W-:-:S13]  /*0fc0*/  ISETP.NE.AND.EX P0, PT, R5, RZ, PT, P0 ;  /* 0x000000ff0500720c */ /* 0x000fda0003f05300 */
[----:B------:R-:W-:Y:S05]  /*0fd0*/  @!P0 BRA `(.L_x_11) ;  /* 0x0000000000088947 */ /* 0x000fea0003800000 */
[----:B------:R0:W5:Y:S01]  /*0fe0*/  LD.E R23, desc[UR38][R4.64] ;  /* 0x0000002604177980 */ /* 0x000162000c101900 */
[----:B------:R-:W-:Y:S05]  /*0ff0*/  BRA `(.L_x_12) ;  /* 0x0000000000247947 */ /* 0x000fea0003800000 */
.L_x_11:
[----:B------:R-:W-:Y:S02]  /*1000*/  ULDC.64 UR4, c[0x0][0x588] ;  /* 0x0001620000047ab9 */ /* 0x000fe40000000a00 */
[----:B------:R-:W-:-:S04]  /*1010*/  ISETP.NE.U32.AND P0, PT, RZ, UR4, PT ;  /* 0x00000004ff007c0c */ /* 0x000fc8000bf05070 */
[----:B------:R-:W-:-:S13]  /*1020*/  ISETP.NE.AND.EX P0, PT, RZ, UR5, PT, P0 ;  /* 0x00000005ff007c0c */ /* 0x000fda000bf05300 */
[----:B------:R-:W-:Y:S05]  /*1030*/  @!P0 BRA `(.L_x_13) ;  /* 0x00000000000c8947 */ /* 0x000fea0003800000 */
[----:B------:R-:W0:Y:S02]  /*1040*/  LDC.64 R4, c[0x0][0x588] ;  /* 0x00016200ff047b82 */ /* 0x000e240000000a00 */
[----:B0-----:R1:W5:Y:S01]  /*1050*/  LDG.E R23, desc[UR38][R4.64] ;  /* 0x0000002604177981 */ /* 0x001362000c1e1900 */
[----:B------:R-:W-:Y:S05]  /*1060*/  BRA `(.L_x_12) ;  /* 0x0000000000087947 */ /* 0x000fea0003800000 */
.L_x_13:
[----:B------:R-:W-:Y:S02]  /*1070*/  ULDC UR4, c[0x0][0x580] ;  /* 0x0001600000047ab9 */ /* 0x000fe40000000800 */
[----:B------:R-:W-:-:S07]  /*1080*/  IMAD.U32 R23, RZ, RZ, UR4 ;  /* 0x00000004ff177e24 */ /* 0x000fce000f8e00ff */
.L_x_12:
[----:B------:R-:W-:Y:S02]  /*1090*/  ULDC.64 UR4, c[0x0][0x5a0] ;  /* 0x0001680000047ab9 */ /* 0x000fe40000000a00 */
[----:B------:R-:W-:-:S04]  /*10a0*/  ISETP.NE.U32.AND P0, PT, RZ, UR4, PT ;  /* 0x00000004ff007c0c */ /* 0x000fc8000bf05070 */
[----:B------:R-:W-:-:S13]  /*10b0*/  ISETP.NE.AND.EX P0, PT, RZ, UR5, PT, P0 ;  /* 0x00000005ff007c0c */ /* 0x000fda000bf05300 */
[----:B------:R-:W-:Y:S05]  /*10c0*/  @!P0 BRA `(.L_x_14) ;  /* 0x00000000001c8947 */ /* 0x000fea0003800000 */
[----:B01----:R-:W0:Y:S02]  /*10d0*/  LDC.64 R4, c[0x0][0x5a0] ;  /* 0x00016800ff047b82 */ /* 0x003e240000000a00 */
[----:B0-----:R-:W2:Y:S02]  /*10e0*/  LDG.E.64 R4, desc[UR38][R4.64] ;  /* 0x0000002604047981 */ /* 0x001ea4000c1e1b00 */
[----:B--2---:R-:W-:-:S04]  /*10f0*/  ISETP.NE.U32.AND P0, PT, R4, RZ, PT ;  /* 0x000000ff0400720c */ /* 0x004fc80003f05070 */
[----:B------:R-:W-:-:S13]  /*1100*/  ISETP.NE.AND.EX P0, PT, R5, RZ, PT, P0 ;  /* 0x000000ff0500720c */ /* 0x000fda0003f05300 */
[----:B------:R-:W-:Y:S05]  /*1110*/  @!P0 BRA `(.L_x_14) ;  /* 0x0000000000088947 */ /* 0x000fea0003800000 */
[----:B------:R0:W5:Y:S01]  /*1120*/  LD.E R90, desc[UR38][R4.64] ;  /* 0x00000026045a7980 */ /* 0x000162000c101900 */
[----:B------:R-:W-:Y:S05]  /*1130*/  BRA `(.L_x_15) ;  /* 0x0000000000247947 */ /* 0x000fea0003800000 */
.L_x_14:
[----:B------:R-:W-:Y:S02]  /*1140*/  ULDC.64 UR4, c[0x0][0x590] ;  /* 0x0001640000047ab9 */ /* 0x000fe40000000a00 */
[----:B------:R-:W-:-:S04]  /*1150*/  ISETP.NE.U32.AND P0, PT, RZ, UR4, PT ;  /* 0x00000004ff007c0c */ /* 0x000fc8000bf05070 */
[----:B------:R-:W-:-:S13]  /*1160*/  ISETP.NE.AND.EX P0, PT, RZ, UR5, PT, P0 ;  /* 0x00000005ff007c0c */ /* 0x000fda000bf05300 */
[----:B------:R-:W-:Y:S05]  /*1170*/  @!P0 BRA `(.L_x_16) ;  /* 0x00000000000c8947 */ /* 0x000fea0003800000 */
[----:B------:R-:W2:Y:S02]  /*1180*/  LDC.64 R90, c[0x0][0x590] ;  /* 0x00016400ff5a7b82 */ /* 0x000ea40000000a00 */
[----:B--2---:R2:W5:Y:S01]  /*1190*/  LDG.E R90, desc[UR38][R90.64] ;  /* 0x000000265a5a7981 */ /* 0x004562000c1e1900 */
[----:B------:R-:W-:Y:S05]  /*11a0*/  BRA `(.L_x_15) ;  /* 0x0000000000087947 */ /* 0x000fea0003800000 */
.L_x_16:
[----:B------:R-:W-:Y:S02]  /*11b0*/  ULDC UR4, c[0x0][0x584] ;  /* 0x0001610000047ab9 */ /* 0x000fe40000000800 */
[----:B------:R-:W-:-:S07]  /*11c0*/  IMAD.U32 R90, RZ, RZ, UR4 ;  /* 0x00000004ff5a7e24 */ /* 0x000fce000f8e00ff */
.L_x_15:
[----:B------:R-:W-:-:S13]  /*11d0*/  LOP3.LUT P0, RZ, R0, 0xff, RZ, 0xc0, !PT ;  /* 0x000000ff00ff7812 */ /* 0x000fda000780c0ff */
[----:B------:R-:W-:Y:S05]  /*11e0*/  @!P0 EXIT ;  /* 0x000000000000894d */ /* 0x000fea0003800000 */
[----:B------:R-:W3:Y:S01]  /*11f0*/  LDC R93, c[0x0][0x658] ;  /* 0x00019600ff5d7b82 */ /* 0x000ee20000000800 */
[----:B------:R-:W-:Y:S01]  /*1200*/  ULDC.64 UR6, c[0x0][0x288] ;  /* 0x0000a20000067ab9 */ /* 0x000fe20000000a00 */
[----:B------:R-:W-:Y:S01]  /*1210*/  LOP3.LUT R6, R6, 0x1, RZ, 0xc0, !PT ;  /* 0x0000000106067812 */ /* 0x000fe200078ec0ff */
[----:B------:R-:W-:Y:S01]  /*1220*/  UIADD3 UR4, UR7, 0x3f, URZ ;  /* 0x0000003f07047890 */ /* 0x000fe2000fffe03f */
[----:B------:R-:W-:Y:S01]  /*1230*/  SHF.R.U32.HI R0, RZ, 0x2, R95 ;  /* 0x00000002ff007819 */ /* 0x000fe2000001165f */
[----:B------:R-:W-:Y:S01]  /*1240*/  IMAD.U32 R3, RZ, RZ, UR6 ;  /* 0x00000006ff037e24 */ /* 0x000fe2000f8e00ff */
[----:B------:R-:W-:Y:S01]  /*1250*/  SHF.R.U32.HI R11, RZ, 0x1, R11 ;  /* 0x00000001ff0b7819 */ /* 0x000fe2000001160b */
[----:B------:R-:W-:Y:S01]  /*1260*/  USHF.R.S32.HI UR5, URZ, 0x1f, UR4 ;  /* 0x0000001f3f057899 */ /* 0x000fe20008011404 */
[----:B01----:R-:W0:Y:S01]  /*1270*/  LDC.64 R4, c[0x0][0x5c8] ;  /* 0x00017200ff047b82 */ /* 0x003e220000000a00 */
[----:B------:R-:W-:Y:S01]  /*1280*/  LOP3.LUT R94, R95, 0x3, RZ, 0xc0, !PT ;  /* 0x000000035f5e7812 */ /* 0x000fe200078ec0ff */
[----:B------:R-:W-:Y:S01]  /*1290*/  IMAD.SHL.U32 R7, R6, 0x40, RZ ;  /* 0x0000004006077824 */ /* 0x000fe200078e00ff */
[----:B------:R-:W-:Y:S01]  /*12a0*/  LOP3.LUT R0, R0, 0x7, RZ, 0xc0, !PT ;  /* 0x0000000700007812 */ /* 0x000fe200078ec0ff */
[----:B------:R-:W-:Y:S01]  /*12b0*/  ULEA.HI UR5, UR5, UR4, URZ, 0x6 ;  /* 0x0000000405057291 */ /* 0x000fe2000f8f303f */
[----:B------:R-:W-:Y:S01]  /*12c0*/  LOP3.LUT R11, R11, 0x30, RZ, 0xc0, !PT ;  /* 0x000000300b0b7812 */ /* 0x000fe200078ec0ff */
[----:B------:R-:W-:Y:S01]  /*12d0*/  IMAD R94, R94, -0x2, R3 ;  /* 0xfffffffe5e5e7824 */ /* 0x000fe200078e0203 */
[--C-:B------:R-:W-:Y:S01]  /*12e0*/  LOP3.LUT R88, R7, 0x40, R0.reuse, 0xe2, !PT ;  /* 0x0000004007587812 */ /* 0x100fe200078ee200 */
[----:B------:R-:W1:Y:S01]  /*12f0*/  LDC R97, c[0x0][0x600] ;  /* 0x00018000ff617b82 */ /* 0x000e620000000800 */
[----:B------:R-:W-:Y:S01]  /*1300*/  IADD3 R3, RZ, -R11, -R0 ;  /* 0x8000000bff037210 */ /* 0x000fe20007ffe800 */
[----:B------:R-:W-:Y:S01]  /*1310*/  IMAD.MOV.U32 R0, RZ, RZ, -0x1 ;  /* 0xffffffffff007424 */ /* 0x000fe200078e00ff */
[----:B------:R-:W-:Y:S01]  /*1320*/  USHF.R.S32.HI UR43, URZ, 0x6, UR5 ;  /* 0x000000063f2b7899 */ /* 0x000fe20008011405 */
[----:B------:R-:W-:Y:S01]  /*1330*/  IMAD.MOV.U32 R8, RZ, RZ, 0x1 ;  /* 0x00000001ff087424 */ /* 0x000fe200078e00ff */
[C---:B------:R-:W-:Y:S01]  /*1340*/  LOP3.LUT R96, R95.reuse, 0x80, RZ, 0xc0, !PT ;  /* 0x000000805f607812 */ /* 0x040fe200078ec0ff */
[----:B------:R-:W-:Y:S01]  /*1350*/  IMAD R3, R6, -0x40, R3 ;  /* 0xffffffc006037824 */ /* 0x000fe200078e0203 */
[----:B------:R-:W-:Y:S01]  /*1360*/  UISETP.LT.AND UP0, UPT, UR43, 0x1, UPT ;  /* 0x000000012b00788c */ /* 0x000fe2000bf01270 */
[----:B---3--:R-:W-:Y:S01]  /*1370*/  SHF.L.U32 R0, R0, R93, RZ ;  /* 0x0000005d00007219 */ /* 0x008fe200000006ff */
[----:B------:R-:W-:Y:S01]  /*1380*/  ULDC UR4, c[0x0][0x284] ;  /* 0x0000a10000047ab9 */ /* 0x000fe20000000800 */
[----:B------:R-:W-:Y:S01]  /*1390*/  LOP3.LUT R88, R88, R11, RZ, 0xfc, !PT ;  /* 0x0000000b58587212 */ /* 0x000fe200078efcff */
[----:B------:R-:W-:Y:S01]  /*13a0*/  USEL UR44, UR43, 0x1, UP0 ;  /* 0x000000012b2c7887 */ /* 0x000fe20008000000 */
[----:B------:R-:W-:Y:S01]  /*13b0*/  SHF.L.U32 R93, R8, R93, RZ ;  /* 0x0000005d085d7219 */ /* 0x000fe200000006ff */
[----:B------:R-:W-:Y:S01]  /*13c0*/  IMAD.SHL.U32 R95, R95, 0x2, RZ ;  /* 0x000000025f5f7824 */ /* 0x000fe200078e00ff */
[----:B------:R-:W-:Y:S01]  /*13d0*/  LOP3.LUT R102, R18, 0x1, RZ, 0xfc, !PT ;  /* 0x0000000112667812 */ /* 0x000fe200078efcff */
[----:B------:R-:W-:Y:S01]  /*13e0*/  VIADD R99, R3, UR4 ;  /* 0x0000000403637c36 */ /* 0x000fe20008000000 */
[C---:B0-----:R-:W-:Y:S01]  /*13f0*/  SHF.L.U64.HI R92, R4.reuse, 0x3, R5 ;  /* 0x00000003045c7819 */ /* 0x041fe20000010205 */
[----:B--2---:R-:W-:Y:S01]  /*1400*/  IMAD.SHL.U32 R91, R4, 0x8, RZ ;  /* 0x00000008045b7824 */ /* 0x004fe200078e00ff */
[----:B------:R-:W-:Y:S01]  /*1410*/  SHF.R.U32.HI R96, RZ, 0x7, R96 ;  /* 0x00000007ff607819 */ /* 0x000fe20000011660 */
[----:B------:R-:W-:Y:S01]  /*1420*/  IMAD.MOV.U32 R89, RZ, RZ, RZ ;  /* 0x000000ffff597224 */ /* 0x000fe200078e00ff */
[----:B------:R-:W-:Y:S01]  /*1430*/  LOP3.LUT R98, RZ, R0, RZ, 0x33, !PT ;  /* 0x00000000ff627212 */ /* 0x000fe200078e33ff */
[----:B------:R-:W-:Y:S01]  /*1440*/  UIADD3 UR44, UR43, -UR44, URZ ;  /* 0x8000002c2b2c7290 */ /* 0x000fe2000fffe03f */
[----:B------:R-:W-:Y:S01]  /*1450*/  UMOV UR40, URZ ;  /* 0x0000003f00287c82 */ /* 0x000fe20008000000 */
[----:B-1----:R-:W-:Y:S01]  /*1460*/  VIADD R97, R97, 0xffffffff ;  /* 0xffffffff61617836 */ /* 0x002fe20000000000 */
[----:B------:R-:W-:-:S09]  /*1470*/  UMOV UR41, URZ ;  /* 0x0000003f00297c82 */ /* 0x000fd20008000000 */
.L_x_162:
[----:B0-----:R-:W0:Y:S01]  /*1480*/  SHFL.IDX PT, R0, R96, RZ, 0x1f ;  /* 0x00001fff60007589 */ /* 0x001e2200000e0000 */
[----:B-1----:R-:W1:Y:S01]  /*1490*/  S2UR UR7, SR_CgaCtaId ;  /* 0x00000000000779c3 */ /* 0x002e620000008800 */
[----:B------:R-:W-:Y:S01]  /*14a0*/  UMOV UR6, 0x400 ;  /* 0x0000040000067882 */ /* 0x000fe20000000000 */
[----:B0-----:R-:W-:Y:S01]  /*14b0*/  R2UR UR4, R0 ;  /* 0x00000000000472ca */ /* 0x001fe200000e0000 */
[----:B-1----:R-:W-:-:S12]  /*14c0*/  ULEA UR6, UR7, UR6, 0x18 ;  /* 0x0000000607067291 */ /* 0x002fd8000f8ec03f */
[----:B------:R-:W-:-:S04]  /*14d0*/  ULEA.HI UR5, UR4, UR4, URZ, 0x1 ;  /* 0x0000000404057291 */ /* 0x000fc8000f8f083f */
[----:B------:R-:W-:-:S04]  /*14e0*/  ULOP3.LUT UR5, UR5, 0x7fffe, URZ, 0xc0, !UPT ;  /* 0x0007fffe05057892 */ /* 0x000fc8000f8ec03f */
[----:B------:R-:W-:-:S03]  /*14f0*/  UIADD3 UR5, UR4, -UR5, URZ ;  /* 0x8000000504057290 */ /* 0x000fc6000fffe03f */
[----:B------:R-:W-:Y:S01]  /*1500*/  ULDC UR4, c[0x0][0x28c] ;  /* 0x0000a30000047ab9 */ /* 0x000fe20000000800 */
[----:B------:R-:W-:Y:S01]  /*1510*/  ULEA UR5, UR5, UR6, 0xd ;  /* 0x0000000605057291 */ /* 0x000fe2000f8e683f */
[----:B------:R-:W-:-:S03]  /*1520*/  ISETP.LT.AND P0, PT, RZ, UR4, PT ;  /* 0x00000004ff007c0c */ /* 0x000fc6000bf01270 */
[----:B------:R-:W-:-:S04]  /*1530*/  UIADD3 UR5, UR5, 0x100, URZ ;  /* 0x0000010005057890 */ /* 0x000fc8000fffe03f */
[----:B------:R-:W-:-:S04]  /*1540*/  USHF.R.U32.HI UR5, URZ, 0x4, UR5 ;  /* 0x000000043f057899 */ /* 0x000fc80008011605 */
[----:B------:R-:W-:-:S04]  /*1550*/  ULOP3.LUT UR5, UR5, 0x3fff, URZ, 0xc0, !UPT ;  /* 0x00003fff05057892 */ /* 0x000fc8000f8ec03f */
[----:B------:R-:W-:Y:S01]  /*1560*/  ULOP3.LUT UR45, UR5, 0x10000, URZ, 0xfc, !UPT ;  /* 0x00010000052d7892 */ /* 0x000fe2000f8efc3f */
[----:B--2345:R-:W-:Y:S11]  /*1570*/  @P0 BRA `(.L_x_17) ;  /* 0x0000000000400947 */ /* 0x03cff60003800000 */
[----:B------:R-:W-:Y:S01]  /*1580*/  MOV R0, 0x0 ;  /* 0x0000000000007802 */ /* 0x000fe20000000f00 */
[----:B------:R-:W-:Y:S01]  /*1590*/  ULDC.64 UR4, c[0x4][0x68] ;  /* 0x01001a0000047ab9 */ /* 0x000fe20000000a00 */
[----:B------:R-:W-:Y:S01]  /*15a0*/  ULDC.64 UR6, c[0x4][0x8] ;  /* 0x0100020000067ab9 */ /* 0x000fe20000000a00 */
[----:B------:R-:W-:Y:S01]  /*15b0*/  IMAD.U32 R4, RZ, RZ, UR4 ;  /* 0x00000004ff047e24 */ /* 0x000fe2000f8e00ff */
[----:B------:R0:W1:Y:S01]  /*15c0*/  LDC.64 R14, c[0x4][R0] ;  /* 0x01000000000e7b82 */ /* 0x0000620000000a00 */
[----:B------:R-:W-:Y:S01]  /*15d0*/  IMAD.U32 R5, RZ, RZ, UR5 ;  /* 0x00000005ff057e24 */ /* 0x000fe2000f8e00ff */
[----:B------:R-:W-:Y:S01]  /*15e0*/  ULDC.64 UR4, c[0x4][0x70] ;  /* 0x01001c0000047ab9 */ /* 0x000fe20000000a00 */
[----:B------:R-:W-:Y:S02]  /*15f0*/  IMAD.U32 R10, RZ, RZ, UR6 ;  /* 0x00000006ff0a7e24 */ /* 0x000fe4000f8e00ff */
[----:B------:R-:W-:Y:S02]  /*1600*/  IMAD.U32 R6, RZ, RZ, UR4 ;  /* 0x00000004ff067e24 */ /* 0x000fe4000f8e00ff */
[----:B------:R-:W-:-:S02]  /*1610*/  IMAD.U32 R7, RZ, RZ, UR5 ;  /* 0x00000005ff077e24 */ /* 0x000fc4000f8e00ff */
[----:B------:R-:W-:Y:S02]  /*1620*/  IMAD.U32 R11, RZ, RZ, UR7 ;  /* 0x00000007ff0b7e24 */ /* 0x000fe4000f8e00ff */
[----:B------:R-:W-:Y:S02]  /*1630*/  IMAD.MOV.U32 R8, RZ, RZ, 0x1e1 ;  /* 0x000001e1ff087424 */ /* 0x000fe400078e00ff */
[----:B------:R-:W-:Y:S02]  /*1640*/  IMAD.MOV.U32 R12, RZ, RZ, 0x1 ;  /* 0x00000001ff0c7424 */ /* 0x000fe400078e00ff */
[----:B0-----:R-:W-:-:S07]  /*1650*/  IMAD.MOV.U32 R13, RZ, RZ, RZ ;  /* 0x000000ffff0d7224 */ /* 0x001fce00078e00ff */
[----:B------:R-:W-:-:S07]  /*1660*/  LEPC R20, `(.L_x_17) ;  /* 0x000000001014794e */ /* 0x000fce0000000000 */
[----:B-1---5:R-:W-:Y:S05]  /*1670*/  CALL.ABS.NOINC R14 ;  /* 0x000000000e007343 */ /* 0x022fea0003c00000 */
.L_x_17:
[----:B------:R-:W-:-:S13]  /*1680*/  ISETP.NE.AND P0, PT, R102, 0x3, PT ;  /* 0x000000036600780c */ /* 0x000fda0003f05270 */
[----:B------:R-:W-:Y:S05]  /*1690*/  @!P0 BRA `(.L_x_18) ;  /* 0x0000000000048947 */ /* 0x000fea0003800000 */
[----:B------:R-:W-:Y:S01]  /*16a0*/  BPT.TRAP 0x1 ;  /* 0x000000040000795c */ /* 0x000fe20000300000 */
.L_x_18:
[----:B------:R-:W0:Y:S01]  /*16b0*/  S2UR UR5, SR_CgaCtaId ;  /* 0x00000000000579c3 */ /* 0x000e220000008800 */
[----:B------:R-:W-:Y:S01]  /*16c0*/  UMOV UR4, 0x400 ;  /* 0x0000040000047882 */ /* 0x000fe20000000000 */
[----:B------:R-:W-:Y:S02]  /*16d0*/  IMAD.U32 R0, RZ, RZ, UR40 ;  /* 0x00000028ff007e24 */ /* 0x000fe4000f8e00ff */
[----:B------:R-:W-:-:S03]  /*16e0*/  IMAD.U32 R3, RZ, RZ, UR41 ;  /* 0x00000029ff037e24 */ /* 0x000fc6000f8e00ff */
[----:B------:R-:W-:Y:S01]  /*16f0*/  SHF.L.U32 R0, R0, 0x1f, RZ ;  /* 0x0000001f00007819 */ /* 0x000fe200000006ff */
[----:B0-----:R-:W-:-:S06]  /*1700*/  ULEA UR4, UR5, UR4, 0x18 ;  /* 0x0000000405047291 */ /* 0x001fcc000f8ec03f */
[----:B------:R-:W-:-:S04]  /*1710*/  IMAD.U32 R6, RZ, RZ, UR4 ;  /* 0x00000004ff067e24 */ /* 0x000fc8000f8e00ff */
[----:B------:R-:W-:-:S04]  /*1720*/  IMAD R3, R3, 0x8, R6 ;  /* 0x0000000803037824 */ /* 0x000fc800078e0206 */
[----:B------:R0:W1:Y:S01]  /*1730*/  SYNCS.PHASECHK.TRANS64.TRYWAIT P1, [R3+URZ], R0 ;  /* 0x00000000030075a7 */ /* 0x000062000802017f */
[----:B------:R-:W-:Y:S05]  /*1740*/  @!P0 BRA `(.L_x_19) ;  /* 0x0000000000048947 */ /* 0x000fea0003800000 */
[----:B------:R-:W-:Y:S01]  /*1750*/  BPT.TRAP 0x1 ;  /* 0x000000040000795c */ /* 0x000fe20000300000 */
.L_x_19:
[----:B------:R-:W-:-:S05]  /*1760*/  IMAD.U32 R4, RZ, RZ, UR44 ;  /* 0x0000002cff047e24 */ /* 0x000fca000f8e00ff */
[----:B------:R-:W-:Y:S01]  /*1770*/  ISETP.GE.AND P2, PT, R4, 0x1, PT ;  /* 0x000000010400780c */ /* 0x000fe20003f46270 */
[----:B-1----:R-:W-:-:S12]  /*1780*/  @P1 BRA `(.L_x_20) ;  /* 0x0000000000081947 */ /* 0x002fd80003800000 */
[----:B------:R-:W1:Y:S02]  /*1790*/  SYNCS.PHASECHK.TRANS64.TRYWAIT P1, [R3+URZ], R0 ;  /* 0x00000000030075a7 */ /* 0x000e64000802017f */
[----:B-1----:R-:W-:Y:S05]  /*17a0*/  @!P1 BRA `(.L_x_21) ;  /* 0x0000006400b09947 */ /* 0x002fea0003800000 */
.L_x_20:
[----:B------:R-:W-:Y:S05]  /*17b0*/  WARPSYNC.ALL ;  /* 0x0000000000007948 */ /* 0x000fea0003800000 */
[----:B------:R-:W-:Y:S01]  /*17c0*/  R2UR UR4, R6 ;  /* 0x00000000060472ca */ /* 0x000fe200000e0000 */
[----:B------:R-:W-:Y:S01]  /*17d0*/  ULEA UR5, UR41, UR45, 0xa ;  /* 0x0000002d29057291 */ /* 0x000fe2000f8e503f */
[----:B------:R-:W-:Y:S01]  /*17e0*/  WARPGROUP.ARRIVE ;  /* 0x00000000000079c5 */ /* 0x000fe20000000000 */
[----:B------:R-:W-:Y:S01]  /*17f0*/  UMOV UR9, 0x40000040 ;  /* 0x4000004000097882 */ /* 0x000fe20000000000 */
[----:B------:R-:W-:-:S04]  /*1800*/  UMOV UR11, 0x40000040 ;  /* 0x40000040000b7882 */ /* 0x000fc80000000000 */
[----:B------:R-:W-:-:S05]  /*1810*/  UMOV UR8, UR5 ;  /* 0x0000000500087c82 */ /* 0x000fca0008000000 */
[----:B------:R-:W-:-:S04]  /*1820*/  UIADD3 UR4, UR4, 0x10100, URZ ;  /* 0x0001010004047890 */ /* 0x000fc8000fffe03f */
[----:B------:R-:W-:-:S04]  /*1830*/  USHF.R.U32.HI UR4, URZ, 0x4, UR4 ;  /* 0x000000043f047899 */ /* 0x000fc80008011604 */
[----:B------:R-:W-:-:S04]  /*1840*/  ULOP3.LUT UR4, UR4, 0x3fff, URZ, 0xc0, !UPT ;  /* 0x00003fff04047892 */ /* 0x000fc8000f8ec03f */
[----:B------:R-:W-:-:S04]  /*1850*/  ULOP3.LUT UR4, UR4, 0x10000, URZ, 0xfc, !UPT ;  /* 0x0001000004047892 */ /* 0x000fc8000f8efc3f */
[----:B------:R-:W-:-:S07]  /*1860*/  ULEA UR6, UR41, UR4, 0xa ;  /* 0x0000000429067291 */ /* 0x000fce000f8e503f */
[----:B------:R-:W-:Y:S02]  /*1870*/  UMOV UR10, UR6 ;  /* 0x00000006000a7c82 */ /* 0x000fe40008000000 */
[----:B------:R-:W-:Y:S01]  /*1880*/  HGMMA.64x128x16.F32 R24, gdesc[UR8], RZ, !UPT, gsb0 ;  /* 0x01e00000081879f0 */ /* 0x000fe2000c0008ff */
[----:B------:R-:W-:Y:S02]  /*1890*/  UIADD3 UR8, UR5, 0x2, URZ ;  /* 0x0000000205087890 */ /* 0x000fe4000fffe03f */
[----:B------:R-:W-:Y:S01]  /*18a0*/  UIADD3 UR10, UR6, 0x2, URZ ;  /* 0x00000002060a7890 */ /* 0x000fe2000fffe03f */
[----:B------:R-:W-:Y:S01]  /*18b0*/  UMOV UR9, 0x40000040 ;  /* 0x4000004000097882 */ /* 0x000fe20000000000 */
[----:B------:R-:W-:Y:S01]  /*18c0*/  UMOV UR11, 0x40000040 ;  /* 0x40000040000b7882 */ /* 0x000fe20000000000 */
[----:B------:R-:W-:Y:S02]  /*18d0*/  WARPGROUP.DEPBAR.LE gsb0, 0x0 ;  /* 0x00008000000079c5 */ /* 0x000fe40000010000 */
[----:B------:R-:W-:-:S06]  /*18e0*/  WARPGROUP.ARRIVE ;  /* 0x00000000000079c5 */ /* 0x000fcc0000000000 */
[----:B------:R-:W-:Y:S01]  /*18f0*/  HGMMA.64x128x16.F32 R24, gdesc[UR8], R24, gsb0 ;  /* 0x01e00000081879f0 */ /* 0x000fe20008000818 */
        /* <DEDUP_REMOVED lines=13> */
[----:B------:R-:W-:Y:S03]  /*19d0*/  HGMMA.64x128x16.F32 R24, gdesc[UR8], R24, gsb0 ;  /* 0x01e00000081879f0 */ /* 0x000fe60008000818 */
[----:B------:R-:W-:Y:S02]  /*19e0*/  WARPGROUP.DEPBAR.LE gsb0, 0x0 ;  /* 0x00008000000079c5 */ /* 0x000fe40000010000 */
[----:B------:R-:W-:Y:S05]  /*19f0*/  @!P2 BRA `(.L_x_22) ;  /* 0x000000040028a947 */ /* 0x000fea0003800000 */
[----:B------:R-:W-:Y:S01]  /*1a00*/  UIADD3 UR5, UR41, 0x1, URZ ;  /* 0x0000000129057890 */ /* 0x000fe2000fffe03f */
[----:B01----:R-:W-:Y:S02]  /*1a10*/  IMAD.U32 R0, RZ, RZ, UR44 ;  /* 0x0000002cff007e24 */ /* 0x003fe4000f8e00ff */
[----:B------:R-:W-:Y:S01]  /*1a20*/  IMAD.U32 R3, RZ, RZ, UR41 ;  /* 0x00000029ff037e24 */ /* 0x000fe2000f8e00ff */
[----:B------:R-:W-:-:S04]  /*1a30*/  UISETP.NE.AND UP0, UPT, UR5, 0x4, UPT ;  /* 0x000000040500788c */ /* 0x000fc8000bf05270 */
[----:B------:R-:W-:Y:S02]  /*1a40*/  USEL UR6, URZ, 0x1, UP0 ;  /* 0x000000013f067887 */ /* 0x000fe40008000000 */
[----:B------:R-:W-:Y:S02]  /*1a50*/  USEL UR5, UR5, URZ, UP0 ;  /* 0x0000003f05057287 */ /* 0x000fe40008000000 */
[----:B------:R-:W-:-:S06]  /*1a60*/  ULOP3.LUT UR6, UR40, UR6, URZ, 0x3c, !UPT ;  /* 0x0000000628067292 */ /* 0x000fcc000f8e3c3f */
[----:B------:R-:W-:-:S07]  /*1a70*/  IMAD.U32 R7, RZ, RZ, UR6 ;  /* 0x00000006ff077e24 */ /* 0x000fce000f8e00ff */
.L_x_29:
[----:B------:R-:W-:Y:S05]  /*1a80*/  @!P0 BRA `(.L_x_23) ;  /* 0x0000000000048947 */ /* 0x000fea0003800000 */
[----:B------:R-:W-:Y:S01]  /*1a90*/  BPT.TRAP 0x1 ;  /* 0x000000040000795c */ /* 0x000fe20000300000 */
.L_x_23:
[----:B------:R-:W0:Y:S01]  /*1aa0*/  S2UR UR7, SR_CgaCtaId ;  /* 0x00000000000779c3 */ /* 0x000e220000008800 */
[----:B------:R-:W-:Y:S01]  /*1ab0*/  UMOV UR6, 0x400 ;  /* 0x0000040000067882 */ /* 0x000fe20000000000 */
[----:B------:R-:W-:Y:S01]  /*1ac0*/  IMAD.U32 R5, RZ, RZ, UR5 ;  /* 0x00000005ff057e24 */ /* 0x000fe2000f8e00ff */
[----:B------:R-:W-:Y:S01]  /*1ad0*/  SHF.L.U32 R4, R7, 0x1f, RZ ;  /* 0x0000001f07047819 */ /* 0x000fe200000006ff */
[----:B0-----:R-:W-:-:S06]  /*1ae0*/  ULEA UR6, UR7, UR6, 0x18 ;  /* 0x0000000607067291 */ /* 0x001fcc000f8ec03f */
[----:B------:R-:W-:-:S04]  /*1af0*/  IMAD.U32 R6, RZ, RZ, UR6 ;  /* 0x00000006ff067e24 */ /* 0x000fc8000f8e00ff */
[----:B------:R-:W-:-:S04]  /*1b00*/  IMAD R5, R5, 0x8, R6 ;  /* 0x0000000805057824 */ /* 0x000fc800078e0206 */
[----:B------:R0:W1:Y:S01]  /*1b10*/  SYNCS.PHASECHK.TRANS64.TRYWAIT P1, [R5+URZ], R4 ;  /* 0x00000004050075a7 */ /* 0x000062000802017f */
[----:B------:R-:W-:Y:S05]  /*1b20*/  @!P0 BRA `(.L_x_24) ;  /* 0x0000000000048947 */ /* 0x000fea0003800000 */
[----:B------:R-:W-:Y:S01]  /*1b30*/  BPT.TRAP 0x1 ;  /* 0x000000040000795c */ /* 0x000fe20000300000 */
.L_x_24:
[----:B-1----:R-:W-:Y:S05]  /*1b40*/  @P1 BRA `(.L_x_25) ;  /* 0x0000000000081947 */ /* 0x002fea0003800000 */
[----:B------:R-:W1:Y:S02]  /*1b50*/  SYNCS.PHASECHK.TRANS64.TRYWAIT P1, [R5+URZ], R4 ;  /* 0x00000004050075a7 */ /* 0x000e64000802017f */
[----:B-1----:R-:W-:Y:S05]  /*1b60*/  @!P1 BRA `(.L_x_26) ;  /* 0x0000006000d49947 */ /* 0x002fea0003800000 */
.L_x_25:
[----:B------:R-:W-:Y:S01]  /*1b70*/  ULEA UR6, UR5, UR45, 0xa ;  /* 0x0000002d05067291 */ /* 0x000fe2000f8e503f */
[----:B------:R-:W-:Y:S01]  /*1b80*/  WARPGROUP.ARRIVE ;  /* 0x00000000000079c5 */ /* 0x000fe20000000000 */
[----:B------:R-:W-:Y:S01]  /*1b90*/  ULEA UR7, UR5, UR4, 0xa ;  /* 0x0000000405077291 */ /* 0x000fe2000f8e503f */
[----:B------:R-:W-:Y:S01]  /*1ba0*/  UMOV UR9, 0x40000040 ;  /* 0x4000004000097882 */ /* 0x000fe20000000000 */
[----:B------:R-:W-:-:S03]  /*1bb0*/  UMOV UR11, 0x40000040 ;  /* 0x40000040000b7882 */ /* 0x000fc60000000000 */
[----:B------:R-:W-:Y:S02]  /*1bc0*/  UMOV UR8, UR6 ;  /* 0x0000000600087c82 */ /* 0x000fe40008000000 */
[----:B------:R-:W-:Y:S02]  /*1bd0*/  UMOV UR10, UR7 ;  /* 0x00000007000a7c82 */ /* 0x000fe40008000000 */
[----:B------:R-:W-:Y:S01]  /*1be0*/  HGMMA.64x128x16.F32 R24, gdesc[UR8], R24, gsb0 ;  /* 0x01e00000081879f0 */ /* 0x000fe20008000818 */
[----:B------:R-:W-:Y:S02]  /*1bf0*/  UIADD3 UR8, UR6, 0x2, URZ ;  /* 0x0000000206087890 */ /* 0x000fe4000fffe03f */
[----:B------:R-:W-:Y:S01]  /*1c00*/  UIADD3 UR10, UR7, 0x2, URZ ;  /* 0x00000002070a7890 */ /* 0x000fe2000fffe03f */
[----:B------:R-:W-:Y:S01]  /*1c10*/  UMOV UR9, 0x40000040 ;  /* 0x4000004000097882 */ /* 0x000fe20000000000 */
[----:B------:R-:W-:Y:S01]  /*1c20*/  UMOV UR11, 0x40000040 ;  /* 0x40000040000b7882 */ /* 0x000fe20000000000 */
[----:B------:R-:W-:-:S02]  /*1c30*/  WARPGROUP.DEPBAR.LE gsb0, 0x0 ;  /* 0x00008000000079c5 */ /* 0x000fc40000010000 */
        /* <DEDUP_REMOVED lines=18> */
[----:B------:R-:W-:Y:S01]  /*1d60*/  BPT.TRAP 0x1 ;  /* 0x000000040000795c */ /* 0x000fe20000300000 */
.L_x_27:
[----:B------:R-:W-:-:S13]  /*1d70*/  ISETP.NE.AND P1, PT, R22, RZ, PT ;  /* 0x000000ff1600720c */ /* 0x000fda0003f25270 */
[----:B01----:R-:W-:-:S04]  /*1d80*/  @P1 IMAD R4, R3, 0x8, R6 ;  /* 0x0000000803041824 */ /* 0x003fc800078e0206 */
[----:B------:R-:W-:-:S05]  /*1d90*/  @P1 VIADD R4, R4, 0x20 ;  /* 0x0000002004041836 */ /* 0x000fca0000000000 */
[----:B------:R-:W-:-:S04]  /*1da0*/  @P1 PRMT R4, R19, 0x654, R4 ;  /* 0x0000065413041816 */ /* 0x000fc80000000004 */
[----:B------:R0:W-:Y:S01]  /*1db0*/  @P1 SYNCS.ARRIVE.TRANS64.RED.A1T0 RZ, [R4+URZ], RZ ;  /* 0x000000ff04ff19a7 */ /* 0x0001e2000810043f */
[----:B------:R-:W-:-:S13]  /*1dc0*/  ISETP.GT.U32.AND P1, PT, R18, 0x1, PT ;  /* 0x000000011200780c */ /* 0x000fda0003f24070 */
[----:B0-----:R-:W-:Y:S05]  /*1dd0*/  @P1 BRA `(.L_x_28) ;  /* 0x0000000000041947 */ /* 0x001fea0003800000 */
[----:B------:R-:W-:Y:S01]  /*1de0*/  BPT.TRAP 0x1 ;  /* 0x000000040000795c */ /* 0x000fe20000300000 */
.L_x_28:
[----:B------:R-:W-:Y:S01]  /*1df0*/  UIADD3 UR5, UR5, 0x1, URZ ;  /* 0x0000000105057890 */ /* 0x000fe2000fffe03f */
[C---:B------:R-:W-:Y:S01]  /*1e00*/  ISETP.GT.AND P2, PT, R0.reuse, 0x1, PT ;  /* 0x000000010000780c */ /* 0x040fe20003f44270 */
[----:B------:R-:W-:Y:S02]  /*1e10*/  VIADD R3, R3, 0x1 ;  /* 0x0000000103037836 */ /* 0x000fe40000000000 */
[----:B------:R-:W-:Y:S01]  /*1e20*/  UISETP.NE.AND UP0, UPT, UR5, 0x4, UPT ;  /* 0x000000040500788c */ /* 0x000fe2000bf05270 */
[----:B------:R-:W-:Y:S02]  /*1e30*/  VIADD R0, R0, 0xffffffff ;  /* 0xffffffff00007836 */ /* 0x000fe40000000000 */
[C---:B------:R-:W-:Y:S01]  /*1e40*/  ISETP.NE.AND P1, PT, R3.reuse, 0x4, PT ;  /* 0x000000040300780c */ /* 0x040fe20003f25270 */
[----:B------:R-:W-:Y:S02]  /*1e50*/  USEL UR6, URZ, 0x1, UP0 ;  /* 0x000000013f067887 */ /* 0x000fe40008000000 */
[----:B------:R-:W-:Y:S01]  /*1e60*/  USEL UR5, UR5, URZ, UP0 ;  /* 0x0000003f05057287 */ /* 0x000fe20008000000 */
[----:B------:R-:W-:-:S03]  /*1e70*/  SEL R3, R3, RZ, P1 ;  /* 0x000000ff03037207 */ /* 0x000fc60000800000 */
[----:B------:R-:W-:Y:S01]  /*1e80*/  LOP3.LUT R7, R7, UR6, RZ, 0x3c, !PT ;  /* 0x0000000607077c12 */ /* 0x000fe2000f8e3cff */
[----:B------:R-:W-:Y:S07]  /*1e90*/  @P2 BRA `(.L_x_29) ;  /* 0xfffffff800f82947 */ /* 0x000fee000383ffff */
.L_x_22:
[----:B01----:R-:W0:Y:S02]  /*1ea0*/  LDC R0, c[0x0][0x28c] ;  /* 0x0000a300ff007b82 */ /* 0x003e240000000800 */
[----:B0-----:R-:W-:-:S13]  /*1eb0*/  ISETP.GE.AND P1, PT, R0, 0x1, PT ;  /* 0x000000010000780c */ /* 0x001fda0003f26270 */
[----:B------:R-:W-:Y:S05]  /*1ec0*/  @!P1 BRA `(.L_x_30) ;  /* 0x0000000000389947 */ /* 0x000fea0003800000 */
[----:B------:R-:W-:Y:S05]  /*1ed0*/  @!P0 BRA `(.L_x_31) ;  /* 0x0000000000048947 */ /* 0x000fea0003800000 */
[----:B------:R-:W-:Y:S01]  /*1ee0*/  BPT.TRAP 0x1 ;  /* 0x000000040000795c */ /* 0x000fe20000300000 */
.L_x_31:
[----:B------:R-:W-:-:S13]  /*1ef0*/  ISETP.NE.AND P0, PT, R22, RZ, PT ;  /* 0x000000ff1600720c */ /* 0x000fda0003f05270 */
[----:B------:R-:W-:-:S05]  /*1f00*/  VOTEU.ANY UP0, P0 ;  /* 0x00000000003f7886 */ /* 0x000fca0000000100 */
[----:B------:R-:W-:-:S06]  /*1f10*/  @UP0 UIADD3 UR4, UR44, UR41, URZ ;  /* 0x000000292c040290 */ /* 0x000fcc000fffe03f */
[----:B------:R-:W-:-:S04]  /*1f20*/  IMAD.U32 R0, RZ, RZ, UR4 ;  /* 0x00000004ff007e24 */ /* 0x000fc8000f8e00ff */
[----:B------:R-:W-:-:S05]  /*1f30*/  @P0 IMAD.SHL.U32 R0, R0, 0x8, RZ ;  /* 0x0000000800000824 */ /* 0x000fca00078e00ff */
[----:B------:R-:W-:-:S04]  /*1f40*/  @P0 LOP3.LUT R0, R0, 0x18, RZ, 0xc0, !PT ;  /* 0x0000001800000812 */ /* 0x000fc800078ec0ff */
[----:B------:R-:W-:-:S04]  /*1f50*/  @P0 IADD3 R0, R6, 0x20, R0 ;  /* 0x0000002006000810 */ /* 0x000fc80007ffe000 */
[----:B------:R-:W-:-:S04]  /*1f60*/  @P0 PRMT R0, R19, 0x654, R0 ;  /* 0x0000065413000816 */ /* 0x000fc80000000000 */
[----:B------:R0:W-:Y:S01]  /*1f70*/  @P0 SYNCS.ARRIVE.TRANS64.RED.A1T0 RZ, [R0+URZ], RZ ;  /* 0x000000ff00ff09a7 */ /* 0x0001e2000810043f */
[----:B------:R-:W-:-:S13]  /*1f80*/  ISETP.GT.U32.AND P0, PT, R18, 0x1, PT ;  /* 0x000000011200780c */ /* 0x000fda0003f04070 */
[----:B0-----:R-:W-:Y:S05]  /*1f90*/  @P0 BRA `(.L_x_30) ;  /* 0x0000000000040947 */ /* 0x001fea0003800000 */
[----:B------:R-:W-:Y:S01]  /*1fa0*/  BPT.TRAP 0x1 ;  /* 0x000000040000795c */ /* 0x000fe20000300000 */
.L_x_30:
[----:B------:R-:W-:Y:S01]  /*1fb0*/  IMAD.SHL.U32 R100, R100, 0x80, RZ ;  /* 0x0000008064647824 */ /* 0x000fe200078e00ff */
[----:B------:R-:W-:Y:S01]  /*1fc0*/  ULDC UR6, c[0x0][0x288] ;  /* 0x0000a20000067ab9 */ /* 0x000fe20000000800 */
[----:B------:R-:W-:Y:S01]  /*1fd0*/  SHF.R.S32.HI R11, RZ, 0x1f, R101 ;  /* 0x0000001fff0b7819 */ /* 0x000fe20000011465 */
[C---:B------:R-:W-:Y:S01]  /*1fe0*/  IMAD.SHL.U32 R6, R103.reuse, 0x80, RZ ;  /* 0x0000008067067824 */ /* 0x040fe200078e00ff */
[----:B------:R-:W-:Y:S01]  /*1ff0*/  ULDC.64 UR4, c[0x0][0x5d0] ;  /* 0x0001740000047ab9 */ /* 0x000fe20000000a00 */
[C---:B------:R-:W-:Y:S01]  /*2000*/  LOP3.LUT R8, R100.reuse, 0x6, R95, 0xf8, !PT ;  /* 0x0000000664087812 */ /* 0x040fe200078ef85f */
[----:B------:R-:W-:Y:S01]  /*2010*/  IMAD.WIDE R104, R103, 0x80, R88 ;  /* 0x0000008067687825 */ /* 0x000fe200078e0258 */
[----:B------:R-:W-:Y:S01]  /*2020*/  ISETP.GE.AND P0, PT, R100, UR6, PT ;  /* 0x0000000664007c0c */ /* 0x000fe2000bf06270 */
[----:B------:R-:W-:Y:S01]  /*2030*/  ULDC UR6, c[0x0][0x284] ;  /* 0x0000a10000067ab9 */ /* 0x000fe20000000800 */
[----:B------:R-:W-:Y:S01]  /*2040*/  SHF.R.S32.HI R9, RZ, 0x1f, R8 ;  /* 0x0000001fff097819 */ /* 0x000fe20000011408 */
[----:B------:R-:W-:Y:S01]  /*2050*/  IMAD R0, R11, UR4, RZ ;  /* 0x000000040b007c24 */ /* 0x000fe2000f8e02ff */
[----:B------:R-:W-:-:S03]  /*2060*/  ISETP.GE.OR P0, PT, R6, UR6, P0 ;  /* 0x0000000606007c0c */ /* 0x000fc60008706670 */
[C---:B------:R-:W-:Y:S02]  /*2070*/  IMAD R3, R101.reuse, UR5, R0 ;  /* 0x0000000565037c24 */ /* 0x040fe4000f8e0200 */
[----:B------:R-:W-:Y:S01]  /*2080*/  IMAD.WIDE.U32 R4, R101, UR4, R8 ;  /* 0x0000000465047c25 */ /* 0x000fe2000f8e0008 */
[----:B------:R-:W-:-:S03]  /*2090*/  ULDC.64 UR4, c[0x0][0x5c8] ;  /* 0x0001720000047ab9 */ /* 0x000fc60000000a00 */
[----:B------:R-:W-:Y:S02]  /*20a0*/  IMAD R7, R105, UR4, RZ ;  /* 0x0000000469077c24 */ /* 0x000fe4000f8e02ff */
[----:B------:R-:W-:Y:S02]  /*20b0*/  IMAD.IADD R5, R5, 0x1, R3 ;  /* 0x0000000105057824 */ /* 0x000fe400078e0203 */
[C---:B------:R-:W-:Y:S02]  /*20c0*/  IMAD R7, R104.reuse, UR5, R7 ;  /* 0x0000000568077c24 */ /* 0x040fe4000f8e0207 */
[----:B------:R-:W-:-:S04]  /*20d0*/  IMAD.WIDE.U32 R106, R104, UR4, R4 ;  /* 0x00000004686a7c25 */ /* 0x000fc8000f8e0004 */
[----:B------:R-:W-:Y:S01]  /*20e0*/  IMAD.MOV.U32 R0, RZ, RZ, -0x1 ;  /* 0xffffffffff007424 */ /* 0x000fe200078e00ff */
[----:B------:R-:W-:Y:S06]  /*20f0*/  @P0 BRA `(.L_x_32) ;  /* 0x00000040001c0947 */ /* 0x000fec0003800000 */
[----:B-----5:R-:W-:Y:S01]  /*2100*/  FSETP.NEU.AND P0, PT, R90, RZ, PT ;  /* 0x000000ff5a00720b */ /* 0x020fe20003f0d000 */
[----:B------:R-:W-:Y:S01]  /*2110*/  IMAD.IADD R4, R94, 0x1, -R100 ;  /* 0x000000015e047824 */ /* 0x000fe200078e0a64 */
[----:B------:R-:W-:Y:S01]  /*2120*/  BSSY B0, `(.L_x_32) ;  /* 0x0000404000007945 */ /* 0x000fe20003800000 */
[----:B------:R-:W-:Y:S02]  /*2130*/  IMAD.IADD R3, R99, 0x1, -R6 ;  /* 0x0000000163037824 */ /* 0x000fe400078e0a06 */
[----:B------:R-:W-:Y:S01]  /*2140*/  IMAD.IADD R103, R107, 0x1, R7 ;  /* 0x000000016b677824 */ /* 0x000fe200078e0207 */
[----:B------:R-:W-:-:S04]  /*2150*/  ISETP.GT.AND P2, PT, R4, RZ, PT ;  /* 0x000000ff0400720c */ /* 0x000fc80003f44270 */
[----:B------:R-:W-:-:S03]  /*2160*/  ISETP.GT.AND P1, PT, R3, RZ, P2 ;  /* 0x000000ff0300720c */ /* 0x000fc60001724270 */
[----:B------:R-:W-:Y:S10]  /*2170*/  @!P0 BRA `(.L_x_33) ;  /* 0x0000002c00288947 */ /* 0x000ff40003800000 */
[----:B------:R-:W0:Y:S01]  /*2180*/  LDC.64 R110, c[0x0][0x5b8] ;  /* 0x00016e00ff6e7b82 */ /* 0x000e220000000a00 */
[----:B------:R-:W-:-:S07]  /*2190*/  ULDC.64 UR4, c[0x0][0x5c0] ;  /* 0x0001700000047ab9 */ /* 0x000fce0000000a00 */
[----:B------:R-:W1:Y:S08]  /*21a0*/  LDC.64 R112, c[0x0][0x5b0] ;  /* 0x00016c00ff707b82 */ /* 0x000e700000000a00 */
[----:B------:R-:W2:Y:S01]  /*21b0*/  LDC.64 R114, c[0x0][0x5a8] ;  /* 0x00016a00ff727b82 */ /* 0x000ea20000000a00 */
[-C--:B0-----:R-:W-:Y:S02]  /*21c0*/  IMAD R6, R11, R110.reuse, RZ ;  /* 0x0000006e0b067224 */ /* 0x081fe400078e02ff */
[----:B------:R-:W-:-:S04]  /*21d0*/  IMAD.WIDE.U32 R108, R101, R110, R8 ;  /* 0x0000006e656c7225 */ /* 0x000fc800078e0008 */
[----:B------:R-:W-:Y:S02]  /*21e0*/  IMAD R107, R101, R111, R6 ;  /* 0x0000006f656b7224 */ /* 0x000fe400078e0206 */
[-C--:B-1----:R-:W-:Y:S02]  /*21f0*/  IMAD R5, R105, R112.reuse, RZ ;  /* 0x0000007069057224 */ /* 0x082fe400078e02ff */
[----:B------:R-:W-:Y:S02]  /*2200*/  IMAD.IADD R13, R109, 0x1, R107 ;  /* 0x000000016d0d7824 */ /* 0x000fe400078e026b */
[----:B------:R-:W-:Y:S02]  /*2210*/  IMAD.MOV.U32 R12, RZ, RZ, R108 ;  /* 0x000000ffff0c7224 */ /* 0x000fe400078e006c */
[C---:B------:R-:W-:Y:S02]  /*2220*/  IMAD R111, R104.reuse, R113, R5 ;  /* 0x00000071686f7224 */ /* 0x040fe400078e0205 */
[----:B------:R-:W-:-:S04]  /*2230*/  IMAD.WIDE.U32 R6, R104, R112, R12 ;  /* 0x0000007068067225 */ /* 0x000fc800078e000c */
[----:B------:R-:W-:Y:S01]  /*2240*/  IMAD.IADD R5, R7, 0x1, R111 ;  /* 0x0000000107057824 */ /* 0x000fe200078e026f */
[----:B--2---:R-:W-:-:S04]  /*2250*/  LEA R14, P0, R6, R114, 0x1 ;  /* 0x00000072060e7211 */ /* 0x004fc800078008ff */
[----:B------:R-:W-:-:S05]  /*2260*/  LEA.HI.X R15, R6, R115, R5, 0x1, P0 ;  /* 0x00000073060f7211 */ /* 0x000fca00000f0c05 */
[----:B------:R0:W2:Y:S01]  /*2270*/  @P1 LDG.E.LTC128B.U16 R5, desc[UR38][R14.64] ;  /* 0x000000260e051981 */ /* 0x0000a2000c1e1520 */
[----:B------:R-:W-:Y:S01]  /*2280*/  LEA R10, P0, R106, UR4, 0x1 ;  /* 0x000000046a0a7c11 */ /* 0x000fe2000f8008ff */
[----:B------:R-:W-:Y:S01]  /*2290*/  IMAD.WIDE.U32 R6, R104, R112, R8 ;  /* 0x0000007068067225 */ /* 0x000fe200078e0008 */
[----:B------:R-:W-:Y:S03]  /*22a0*/  BSSY B1, `(.L_x_34) ;  /* 0x0000012000017945 */ /* 0x000fe60003800000 */
[----:B------:R-:W-:Y:S02]  /*22b0*/  IMAD.IADD R7, R111, 0x1, R7 ;  /* 0x000000016f077824 */ /* 0x000fe400078e0207 */
[----:B------:R-:W-:Y:S01]  /*22c0*/  IMAD.WIDE.U32 R20, R101, R110, R6 ;  /* 0x0000006e65147225 */ /* 0x000fe200078e0006 */
[----:B0-----:R-:W-:-:S03]  /*22d0*/  SHF.L.U64.HI R15, R112, 0x3, R113 ;  /* 0x00000003700f7819 */ /* 0x001fc60000010271 */
[----:B------:R-:W-:Y:S01]  /*22e0*/  IMAD.IADD R7, R107, 0x1, R21 ;  /* 0x000000016b077824 */ /* 0x000fe200078e0215 */
[----:B------:R-:W-:Y:S01]  /*22f0*/  LEA R6, P4, R20, R114, 0x1 ;  /* 0x0000007214067211 */ /* 0x000fe200078808ff */
[----:B------:R-:W-:-:S03]  /*2300*/  IMAD.SHL.U32 R14, R112, 0x8, RZ ;  /* 0x00000008700e7824 */ /* 0x000fc600078e00ff */
[----:B------:R-:W-:Y:S01]  /*2310*/  LEA.HI.X R7, R20, R115, R7, 0x1, P4 ;  /* 0x0000007314077211 */ /* 0x000fe200020f0c07 */
[----:B--2---:R-:W-:-:S05]  /*2320*/  HADD2.F32 R11, -RZ, R5.H0_H0 ;  /* 0x20000005ff0b7230 */ /* 0x004fca0000004100 */
[----:B------:R-:W-:-:S04]  /*2330*/  FMUL R11, R11, R90 ;  /* 0x0000005a0b0b7220 */ /* 0x000fc80000400000 */
[----:B------:R-:W-:Y:S01]  /*2340*/  FFMA R24, R24, R23, R11 ;  /* 0x0000001718187223 */ /* 0x000fe2000000000b */
[----:B------:R-:W-:Y:S02]  /*2350*/  LEA.HI.X R11, R106, UR5, R103, 0x1, P0 ;  /* 0x000000056a0b7c11 */ /* 0x000fe400080f0c67 */
[----:B------:R-:W-:Y:S02]  /*2360*/  ISETP.GT.AND P0, PT, R4, 0x1, PT ;  /* 0x000000010400780c */ /* 0x000fe40003f04270 */
[----:B------:R-:W-:Y:S02]  /*2370*/  F2FP.F16.F32.PACK_AB R24, RZ, R24 ;  /* 0x00000018ff18723e */ /* 0x000fe400000000ff */
[----:B------:R-:W-:-:S03]  /*2380*/  ISETP.GT.AND P3, PT, R3, RZ, P0 ;  /* 0x000000ff0300720c */ /* 0x000fc60000764270 */
[----:B------:R0:W-:Y:S10]  /*2390*/  @P1 STG.E.U16 desc[UR38][R10.64], R24 ;  /* 0x000000180a001986 */ /* 0x0001f4000c101526 */
[----:B------:R-:W-:Y:S05]  /*23a0*/  @!P3 BRA `(.L_x_35) ;  /* 0x000000000004b947 */ /* 0x000fea0003800000 */
[----:B------:R1:W5:Y:S02]  /*23b0*/  LDG.E.LTC128B.U16 R5, desc[UR38][R6.64+0x2] ;  /* 0x0000022606057981 */ /* 0x000364000c1e1520 */
.L_x_35:
[----:B------:R-:W-:Y:S05]  /*23c0*/  BSYNC B1 ;  /* 0x0000000000017941 */ /* 0x000fea0003800000 */
.L_x_34:
[----:B-----5:R-:W-:Y:S01]  /*23d0*/  HADD2.F32 R103, -RZ, R5.H0_H0 ;  /* 0x20000005ff677230 */ /* 0x020fe20000004100 */
[----:B------:R-:W-:Y:S01]  /*23e0*/  ISETP.GT.AND P2, PT, R3, 0x8, P2 ;  /* 0x000000080300780c */ /* 0x000fe20001744270 */
[----:B------:R-:W-:Y:S01]  /*23f0*/  IMAD.WIDE.U32 R20, R104, R112, R14 ;  /* 0x0000007068147225 */ /* 0x000fe200078e000e */
[----:B0-----:R-:W-:-:S03]  /*2400*/  PRMT R24, R5, 0x7610, R24 ;  /* 0x0000761005187816 */ /* 0x001fc60000000018 */
[----:B------:R-:W-:Y:S01]  /*2410*/  FMUL R12, R103, R90 ;  /* 0x0000005a670c7220 */ /* 0x000fe20000400000 */
[----:B------:R-:W-:Y:S01]  /*2420*/  IMAD.IADD R111, R111, 0x1, R21 ;  /* 0x000000016f6f7824 */ /* 0x000fe200078e0215 */
[----:B------:R-:W-:Y:S02]  /*2430*/  IADD3 R108, P1, R108, R20, RZ ;  /* 0x000000146c6c7210 */ /* 0x000fe40007f3e0ff */
[----:B------:R-:W-:-:S03]  /*2440*/  FFMA R12, R25, R23, R12 ;  /* 0x00000017190c7223 */ /* 0x000fc6000000000c */
[----:B------:R-:W-:Y:S01]  /*2450*/  IMAD.X R13, R111, 0x1, R13, P1 ;  /* 0x000000016f0d7824 */ /* 0x000fe200008e060d */
[C---:B------:R-:W-:Y:S02]  /*2460*/  LEA R14, P1, R108.reuse, R114, 0x1 ;  /* 0x000000726c0e7211 */ /* 0x040fe400078208ff */
[----:B------:R-:W-:Y:S02]  /*2470*/  F2FP.F16.F32.PACK_AB R12, RZ, R12 ;  /* 0x0000000cff0c723e */ /* 0x000fe400000000ff */
[----:B------:R-:W-:Y:S02]  /*2480*/  LEA.HI.X R15, R108, R115, R13, 0x1, P1 ;  /* 0x000000736c0f7211 */ /* 0x000fe400008f0c0d */
[----:B------:R-:W-:-:S05]  /*2490*/  PRMT R21, R12, 0x7610, R21 ;  /* 0x000076100c157816 */ /* 0x000fca0000000015 */
[----:B------:R0:W-:Y:S04]  /*24a0*/  @P3 STG.E.U16 desc[UR38][R10.64+0x2], R21 ;  /* 0x000002150a003986 */ /* 0x0001e8000c101526 */
[----:B------:R-:W2:Y:S01]  /*24b0*/  @P2 LDG.E.LTC128B.U16 R24, desc[UR38][R14.64] ;  /* 0x000000260e182981 */ /* 0x000ea2000c1e1520 */
[----:B------:R-:W-:Y:S01]  /*24c0*/  IADD3 R20, P1, R8, R20, RZ ;  /* 0x0000001408147210 */ /* 0x000fe20007f3e0ff */
[----:B------:R-:W-:Y:S01]  /*24d0*/  BSSY B1, `(.L_x_36) ;  /* 0x0000011000017945 */ /* 0x000fe20003800000 */
[----:B------:R-:W-:Y:S02]  /*24e0*/  SHF.L.U64.HI R13, R91, 0x1, R92 ;  /* 0x000000015b0d7819 */ /* 0x000fe4000001025c */
[----:B------:R-:W-:Y:S01]  /*24f0*/  ISETP.GT.AND P0, PT, R3, 0x8, P0 ;  /* 0x000000080300780c */ /* 0x000fe20000704270 */
[----:B0-----:R-:W-:Y:S01]  /*2500*/  IMAD.X R21, R9, 0x1, R111, P1 ;  /* 0x0000000109157824 */ /* 0x001fe200008e066f */
[----:B------:R-:W-:Y:S01]  /*2510*/  LEA R12, P1, R91, R10, 0x1 ;  /* 0x0000000a5b0c7211 */ /* 0x000fe200078208ff */
[----:B------:R-:W-:-:S04]  /*2520*/  IMAD.WIDE.U32 R20, R101, R110, R20 ;  /* 0x0000006e65147225 */ /* 0x000fc800078e0014 */
[----:B------:R-:W-:Y:S01]  /*2530*/  IMAD.X R13, R13, 0x1, R11, P1 ;  /* 0x000000010d0d7824 */ /* 0x000fe200008e060b */
[----:B------:R-:W-:Y:S01]  /*2540*/  LEA R8, P3, R20, R114, 0x1 ;  /* 0x0000007214087211 */ /* 0x000fe200078608ff */
[----:B------:R-:W-:-:S05]  /*2550*/  IMAD.IADD R9, R107, 0x1, R21 ;  /* 0x000000016b097824 */ /* 0x000fca00078e0215 */
[----:B------:R-:W-:Y:S01]  /*2560*/  LEA.HI.X R9, R20, R115, R9, 0x1, P3 ;  /* 0x0000007314097211 */ /* 0x000fe200018f0c09 */
[----:B--2---:R-:W-:-:S05]  /*2570*/  HADD2.F32 R5, -RZ, R24.H0_H0 ;  /* 0x20000018ff057230 */ /* 0x004fca0000004100 */
[----:B------:R-:W-:-:S04]  /*2580*/  FMUL R5, R5, R90 ;  /* 0x0000005a05057220 */ /* 0x000fc80000400000 */
[----:B------:R-:W-:-:S05]  /*2590*/  FFMA R5, R26, R23, R5 ;  /* 0x000000171a057223 */ /* 0x000fca0000000005 */
[----:B------:R-:W-:-:S05]  /*25a0*/  F2FP.F16.F32.PACK_AB R5, RZ, R5 ;  /* 0x00000005ff05723e */ /* 0x000fca00000000ff */
[----:B------:R0:W-:Y:S01]  /*25b0*/  @P2 STG.E.U16 desc[UR38][R12.64], R5 ;  /* 0x000000050c002986 */ /* 0x0001e2000c101526 */
[----:B------:R-:W-:Y:S05]  /*25c0*/  @!P0 BRA `(.L_x_37) ;  /* 0x0000000000048947 */ /* 0x000fea0003800000 */
[----:B------:R2:W5:Y:S02]  /*25d0*/  LDG.E.LTC128B.U16 R24, desc[UR38][R8.64+0x2] ;  /* 0x0000022608187981 */ /* 0x000564000c1e1520 */
.L_x_37:
[----:B------:R-:W-:Y:S05]  /*25e0*/  BSYNC B1 ;  /* 0x0000000000017941 */ /* 0x000fea0003800000 */
.L_x_36:
[----:B0----5:R-:W-:Y:S01]  /*25f0*/  HADD2.F32 R5, -RZ, R24.H0_H0 ;  /* 0x20000018ff057230 */ /* 0x021fe20000004100 */
[----:B------:R-:W-:Y:S01]  /*2600*/  ISETP.GT.AND P1, PT, R4, 0x8, PT ;  /* 0x000000080400780c */ /* 0x000fe20003f24270 */
[----:B------:R-:W-:Y:S03]  /*2610*/  BSSY B1, `(.L_x_38) ;  /* 0x0000008000017945 */ /* 0x000fe60003800000 */
[----:B------:R-:W-:Y:S01]  /*2620*/  FMUL R14, R5, R90 ;  /* 0x0000005a050e7220 */ /* 0x000fe20000400000 */
[----:B------:R-:W-:-:S03]  /*2630*/  ISETP.GT.AND P2, PT, R3, RZ, P1 ;  /* 0x000000ff0300720c */ /* 0x000fc60000f44270 */
[----:B------:R-:W-:-:S05]  /*2640*/  FFMA R14, R27, R23, R14 ;  /* 0x000000171b0e7223 */ /* 0x000fca000000000e */
[----:B------:R-:W-:-:S05]  /*2650*/  F2FP.F16.F32.PACK_AB R14, RZ, R14 ;  /* 0x0000000eff0e723e */ /* 0x000fca00000000ff */
[----:B------:R0:W-:Y:S01]  /*2660*/  @P0 STG.E.U16 desc[UR38][R12.64+0x2], R14 ;  /* 0x0000020e0c000986 */ /* 0x0001e2000c101526 */
[----:B------:R-:W-:Y:S05]  /*2670*/  @!P2 BRA `(.L_x_39) ;  /* 0x000000000004a947 */ /* 0x000fea0003800000 */
[----:B------:R3:W5:Y:S02]  /*2680*/  LDG.E.LTC128B.U16 R24, desc[UR38][R6.64+0x10] ;  /* 0x0000102606187981 */ /* 0x000764000c1e1520 */
.L_x_39:
[----:B------:R-:W-:Y:S05]  /*2690*/  BSYNC B1 ;  /* 0x0000000000017941 */ /* 0x000fea0003800000 */
.L_x_38:
[----:B-----5:R-:W-:Y:S01]  /*26a0*/  HADD2.F32 R5, -RZ, R24.H0_H0 ;  /* 0x20000018ff057230 */ /* 0x020fe20000004100 */
        /* <DEDUP_REMOVED lines=9> */
.L_x_41:
[----:B------:R-:W-:Y:S05]  /*2740*/  BSYNC B1 ;  /* 0x0000000000017941 */ /* 0x000fea0003800000 */
.L_x_40:
[----:B----45:R-:W-:Y:S01]  /*2750*/  HADD2.F32 R5, -RZ, R24.H0_H0 ;  /* 0x20000018ff057230 */ /* 0x030fe20000004100 */
[----:B------:R-:W-:Y:S01]  /*2760*/  ISETP.GT.AND P1, PT, R3, 0x8, P1 ;  /* 0x000000080300780c */ /* 0x000fe20000f24270 */
[----:B------:R-:W-:Y:S03]  /*2770*/  BSSY B1, `(.L_x_42) ;  /* 0x0000007000017945 */ /* 0x000fe60003800000 */
[----:B0-----:R-:W-:-:S04]  /*2780*/  FMUL R14, R5, R90 ;  /* 0x0000005a050e7220 */ /* 0x001fc80000400000 */
[----:B------:R-:W-:-:S05]  /*2790*/  FFMA R14, R29, R23, R14 ;  /* 0x000000171d0e7223 */ /* 0x000fca000000000e */
[----:B------:R-:W-:-:S05]  /*27a0*/  F2FP.F16.F32.PACK_AB R14, RZ, R14 ;  /* 0x0000000eff0e723e */ /* 0x000fca00000000ff */
[----:B------:R0:W-:Y:S01]  /*27b0*/  @P3 STG.E.U16 desc[UR38][R10.64+0x12], R14 ;  /* 0x0000120e0a003986 */ /* 0x0001e2000c101526 */
[----:B------:R-:W-:Y:S05]  /*27c0*/  @!P1 BRA `(.L_x_43) ;  /* 0x0000000000049947 */ /* 0x000fea0003800000 */
[----:B------:R4:W5:Y:S02]  /*27d0*/  LDG.E.LTC128B.U16 R24, desc[UR38][R8.64+0x10] ;  /* 0x0000102608187981 */ /* 0x000964000c1e1520 */
.L_x_43:
[----:B------:R-:W-:Y:S05]  /*27e0*/  BSYNC B1 ;  /* 0x0000000000017941 */ /* 0x000fea0003800000 */
.L_x_42:
[----:B-----5:R-:W-:Y:S01]  /*27f0*/  HADD2.F32 R5, -RZ, R24.H0_H0 ;  /* 0x20000018ff057230 */ /* 0x020fe20000004100 */
[----:B------:R-:W-:Y:S01]  /*2800*/  ISETP.GT.AND P0, PT, R3, 0x8, P0 ;  /* 0x000000080300780c */ /* 0x000fe20000704270 */
[----:B------:R-:W-:Y:S03]  /*2810*/  BSSY B1, `(.L_x_44) ;  /* 0x0000007000017945 */ /* 0x000fe60003800000 */
[----:B------:R-:W-:-:S04]  /*2820*/  FMUL R5, R5, R90 ;  /* 0x0000005a05057220 */ /* 0x000fc80000400000 */
[----:B------:R-:W-:-:S05]  /*2830*/  FFMA R5, R30, R23, R5 ;  /* 0x000000171e057223 */ /* 0x000fca0000000005 */
[----:B------:R-:W-:-:S05]  /*2840*/  F2FP.F16.F32.PACK_AB R5, RZ, R5 ;  /* 0x00000005ff05723e */ /* 0x000fca00000000ff */
[----:B------:R0:W-:Y:S01]  /*2850*/  @P1 STG.E.U16 desc[UR38][R12.64+0x10], R5 ;  /* 0x000010050c001986 */ /* 0x0001e2000c101526 */
[----:B------:R-:W-:Y:S05]  /*2860*/  @!P0 BRA `(.L_x_45) ;  /* 0x0000000000048947 */ /* 0x000fea0003800000 */
[----:B------:R0:W5:Y:S02]  /*2870*/  LDG.E.LTC128B.U16 R24, desc[UR38][R8.64+0x12] ;  /* 0x0000122608187981 */ /* 0x000164000c1e1520 */
.L_x_45:
[----:B------:R-:W-:Y:S05]  /*2880*/  BSYNC B1 ;  /* 0x0000000000017941 */ /* 0x000fea0003800000 */
.L_x_44:
        /* <DEDUP_REMOVED lines=10> */
.L_x_47:
[----:B------:R-:W-:Y:S05]  /*2930*/  BSYNC B1 ;  /* 0x0000000000017941 */ /* 0x000fea0003800000 */
.L_x_46:
        /* <DEDUP_REMOVED lines=10> */
.L_x_49:
[----:B------:R-:W-:Y:S05]  /*29e0*/  BSYNC B1 ;  /* 0x0000000000017941 */ /* 0x000fea0003800000 */
.L_x_48:
[----:B0----5:R-:W-:Y:S01]  /*29f0*/  HADD2.F32 R5, -RZ, R24.H0_H0 ;  /* 0x20000018ff057230 */ /* 0x021fe20000004100 */
        /* <DEDUP_REMOVED lines=8> */
.L_x_51:
[----:B------:R-:W-:Y:S05]  /*2a80*/  BSYNC B1 ;  /* 0x0000000000017941 */ /* 0x000fea0003800000 */
.L_x_50:
        /* <DEDUP_REMOVED lines=9> */
.L_x_53:
[----:B------:R-:W-:Y:S05]  /*2b20*/  BSYNC B1 ;  /* 0x0000000000017941 */ /* 0x000fea0003800000 */
.L_x_52:
        /* <DEDUP_REMOVED lines=10> */
.L_x_55:
[----:B------:R-:W-:Y:S05]  /*2bd0*/  BSYNC B1 ;  /* 0x0000000000017941 */ /* 0x000fea0003800000 */
.L_x_54:
        /* <DEDUP_REMOVED lines=10> */
.L_x_57:
[----:B------:R-:W-:Y:S05]  /*2c80*/  BSYNC B1 ;  /* 0x0000000000017941 */ /* 0x000fea0003800000 */
.L_x_56:
        /* <DEDUP_REMOVED lines=9> */
.L_x_59:
[----:B------:R-:W-:Y:S05]  /*2d20*/  BSYNC B1 ;  /* 0x0000000000017941 */ /* 0x000fea0003800000 */
.L_x_58:
        /* <DEDUP_REMOVED lines=9> */
.L_x_61:
[----:B------:R-:W-:Y:S05]  /*2dc0*/  BSYNC B1 ;  /* 0x0000000000017941 */ /* 0x000fea0003800000 */
.L_x_60:
        /* <DEDUP_REMOVED lines=10> */
.L_x_63:
[----:B------:R-:W-:Y:S05]  /*2e70*/  BSYNC B1 ;  /* 0x0000000000017941 */ /* 0x000fea0003800000 */
.L_x_62:
        /* <DEDUP_REMOVED lines=10> */
.L_x_65:
[----:B------:R-:W-:Y:S05]  /*2f20*/  BSYNC B1 ;  /* 0x0000000000017941 */ /* 0x000fea0003800000 */
.L_x_64:
        /* <DEDUP_REMOVED lines=9> */
.L_x_67:
[----:B------:R-:W-:Y:S05]  /*2fc0*/  BSYNC B1 ;  /* 0x0000000000017941 */ /* 0x000fea0003800000 */
.L_x_66:
        /* <DEDUP_REMOVED lines=9> */
.L_x_69:
[----:B------:R-:W-:Y:S05]  /*3060*/  BSYNC B1 ;  /* 0x0000000000017941 */ /* 0x000fea0003800000 */
.L_x_68:
        /* <DEDUP_REMOVED lines=10> */
.L_x_71:
[----:B------:R-:W-:Y:S05]  /*3110*/  BSYNC B1 ;  /* 0x0000000000017941 */ /* 0x000fea0003800000 */
.L_x_70:
        /* <DEDUP_REMOVED lines=10> */
.L_x_73:
[----:B------:R-:W-:Y:S05]  /*31c0*/  BSYNC B1 ;  /* 0x0000000000017941 */ /* 0x000fea0003800000 */
.L_x_72:
        /* <DEDUP_REMOVED lines=9> */
.L_x_75:
[----:B------:R-:W-:Y:S05]  /*3260*/  BSYNC B1 ;  /* 0x0000000000017941 */ /* 0x000fea0003800000 */
.L_x_74:
        /* <DEDUP_REMOVED lines=9> */
.L_x_77:
[----:B------:R-:W-:Y:S05]  /*3300*/  BSYNC B1 ;  /* 0x0000000000017941 */ /* 0x000fea0003800000 */
.L_x_76:
        /* <DEDUP_REMOVED lines=10> */
.L_x_79:
[----:B------:R-:W-:Y:S05]  /*33b0*/  BSYNC B1 ;  /* 0x0000000000017941 */ /* 0x000fea0003800000 */
.L_x_78:
        /* <DEDUP_REMOVED lines=10> */
.L_x_81:
[----:B------:R-:W-:Y:S05]  /*3460*/  BSYNC B1 ;  /* 0x0000000000017941 */ /* 0x000fea0003800000 */
.L_x_80:
        /* <DEDUP_REMOVED lines=9> */
.L_x_83:
[----:B------:R-:W-:Y:S05]  /*3500*/  BSYNC B1 ;  /* 0x0000000000017941 */ /* 0x000fea0003800000 */
.L_x_82:
        /* <DEDUP_REMOVED lines=9> */
.L_x_85:
[----:B------:R-:W-:Y:S05]  /*35a0*/  BSYNC B1 ;  /* 0x0000000000017941 */ /* 0x000fea0003800000 */
.L_x_84:
        /* <DEDUP_REMOVED lines=10> */
.L_x_87:
[----:B------:R-:W-:Y:S05]  /*3650*/  BSYNC B1 ;  /* 0x0000000000017941 */ /* 0x000fea0003800000 */
.L_x_86:
        /* <DEDUP_REMOVED lines=10> */
.L_x_89:
[----:B------:R-:W-:Y:S05]  /*3700*/  BSYNC B1 ;  /* 0x0000000000017941 */ /* 0x000fea0003800000 */
.L_x_88:
        /* <DEDUP_REMOVED lines=9> */
.L_x_91:
[----:B------:R-:W-:Y:S05]  /*37a0*/  BSYNC B1 ;  /* 0x0000000000017941 */ /* 0x000fea0003800000 */
.L_x_90:
        /* <DEDUP_REMOVED lines=9> */
.L_x_93:
[----:B------:R-:W-:Y:S05]  /*3840*/  BSYNC B1 ;  /* 0x0000000000017941 */ /* 0x000fea0003800000 */
.L_x_92:
        /* <DEDUP_REMOVED lines=10> */
.L_x_95:
[----:B------:R-:W-:Y:S05]  /*38f0*/  BSYNC B1 ;  /* 0x0000000000017941 */ /* 0x000fea0003800000 */
.L_x_94:
        /* <DEDUP_REMOVED lines=10> */
.L_x_97:
[----:B------:R-:W-:Y:S05]  /*39a0*/  BSYNC B1 ;  /* 0x0000000000017941 */ /* 0x000fea0003800000 */
.L_x_96:
        /* <DEDUP_REMOVED lines=9> */
.L_x_99:
[----:B------:R-:W-:Y:S05]  /*3a40*/  BSYNC B1 ;  /* 0x0000000000017941 */ /* 0x000fea0003800000 */
.L_x_98:
        /* <DEDUP_REMOVED lines=9> */
.L_x_101:
[----:B------:R-:W-:Y:S05]  /*3ae0*/  BSYNC B1 ;  /* 0x0000000000017941 */ /* 0x000fea0003800000 */
.L_x_100:
        /* <DEDUP_REMOVED lines=10> */
.L_x_103:
[----:B------:R-:W-:Y:S05]  /*3b90*/  BSYNC B1 ;  /* 0x0000000000017941 */ /* 0x000fea0003800000 */
.L_x_102:
        /* <DEDUP_REMOVED lines=10> */
.L_x_105:
[----:B------:R-:W-:Y:S05]  /*3c40*/  BSYNC B1 ;  /* 0x0000000000017941 */ /* 0x000fea0003800000 */
.L_x_104:
        /* <DEDUP_REMOVED lines=9> */
.L_x_107:
[----:B------:R-:W-:Y:S05]  /*3ce0*/  BSYNC B1 ;  /* 0x0000000000017941 */ /* 0x000fea0003800000 */
.L_x_106:
        /* <DEDUP_REMOVED lines=9> */
.L_x_109:
[----:B------:R-:W-:Y:S05]  /*3d80*/  BSYNC B1 ;  /* 0x0000000000017941 */ /* 0x000fea0003800000 */
.L_x_108:
        /* <DEDUP_REMOVED lines=10> */
.L_x_111:
[----:B------:R-:W-:Y:S05]  /*3e30*/  BSYNC B1 ;  /* 0x0000000000017941 */ /* 0x000fea0003800000 */
.L_x_110:
        /* <DEDUP_REMOVED lines=10> */
.L_x_113:
[----:B------:R-:W-:Y:S05]  /*3ee0*/  BSYNC B1 ;  /* 0x0000000000017941 */ /* 0x000fea0003800000 */
.L_x_112:
        /* <DEDUP_REMOVED lines=9> */
.L_x_115:
[----:B------:R-:W-:Y:S05]  /*3f80*/  BSYNC B1 ;  /* 0x0000000000017941 */ /* 0x000fea0003800000 */
.L_x_114:
        /* <DEDUP_REMOVED lines=9> */
.L_x_117:
[----:B------:R-:W-:Y:S05]  /*4020*/  BSYNC B1 ;  /* 0x0000000000017941 */ /* 0x000fea0003800000 */
.L_x_116:
        /* <DEDUP_REMOVED lines=10> */
.L_x_119:
[----:B------:R-:W-:Y:S05]  /*40d0*/  BSYNC B1 ;  /* 0x0000000000017941 */ /* 0x000fea0003800000 */
.L_x_118:
        /* <DEDUP_REMOVED lines=10> */
.L_x_121:
[----:B------:R-:W-:Y:S05]  /*4180*/  BSYNC B1 ;  /* 0x0000000000017941 */ /* 0x000fea0003800000 */
.L_x_120:
        /* <DEDUP_REMOVED lines=9> */
.L_x_123:
[----:B------:R-:W-:Y:S05]  /*4220*/  BSYNC B1 ;  /* 0x0000000000017941 */ /* 0x000fea0003800000 */
.L_x_122:
        /* <DEDUP_REMOVED lines=9> */
.L_x_125:
[----:B------:R-:W-:Y:S05]  /*42c0*/  BSYNC B1 ;  /* 0x0000000000017941 */ /* 0x000fea0003800000 */
.L_x_124:
        /* <DEDUP_REMOVED lines=10> */
.L_x_127:
[----:B------:R-:W-:Y:S05]  /*4370*/  BSYNC B1 ;  /* 0x0000000000017941 */ /* 0x000fea0003800000 */
.L_x_126:
        /* <DEDUP_REMOVED lines=10> */
.L_x_129:
[----:B------:R-:W-:Y:S05]  /*4420*/  BSYNC B1 ;  /* 0x0000000000017941 */ /* 0x000fea0003800000 */
.L_x_128:
        /* <DEDUP_REMOVED lines=9> */
.L_x_131:
[----:B------:R-:W-:Y:S05]  /*44c0*/  BSYNC B1 ;  /* 0x0000000000017941 */ /* 0x000fea0003800000 */
.L_x_130:
        /* <DEDUP_REMOVED lines=9> */
.L_x_133:
[----:B------:R-:W-:Y:S05]  /*4560*/  BSYNC B1 ;  /* 0x0000000000017941 */ /* 0x000fea0003800000 */
.L_x_132:
        /* <DEDUP_REMOVED lines=10> */
.L_x_135:
[----:B------:R-:W-:Y:S05]  /*4610*/  BSYNC B1 ;  /* 0x0000000000017941 */ /* 0x000fea0003800000 */
.L_x_134:
        /* <DEDUP_REMOVED lines=10> */
.L_x_137:
[----:B------:R-:W-:Y:S05]  /*46c0*/  BSYNC B1 ;  /* 0x0000000000017941 */ /* 0x000fea0003800000 */
.L_x_136:
        /* <DEDUP_REMOVED lines=9> */
.L_x_139:
[----:B------:R-:W-:Y:S05]  /*4760*/  BSYNC B1 ;  /* 0x0000000000017941 */ /* 0x000fea0003800000 */
.L_x_138:
        /* <DEDUP_REMOVED lines=9> */
.L_x_141:
[----:B------:R-:W-:Y:S05]  /*4800*/  BSYNC B1 ;  /* 0x0000000000017941 */ /* 0x000fea0003800000 */
.L_x_140:
        /* <DEDUP_REMOVED lines=10> */
.L_x_143:
[----:B------:R-:W-:Y:S05]  /*48b0*/  BSYNC B1 ;  /* 0x0000000000017941 */ /* 0x000fea0003800000 */
.L_x_142:
        /* <DEDUP_REMOVED lines=10> */
.L_x_145:
[----:B------:R-:W-:Y:S05]  /*4960*/  BSYNC B1 ;  /* 0x0000000000017941 */ /* 0x000fea0003800000 */
.L_x_144:
        /* <DEDUP_REMOVED lines=9> */
.L_x_147:
[----:B------:R-:W-:Y:S05]  /*4a00*/  BSYNC B1 ;  /* 0x0000000000017941 */ /* 0x000fea0003800000 */
.L_x_146:
        /* <DEDUP_REMOVED lines=9> */
.L_x_149:
[----:B------:R-:W-:Y:S05]  /*4aa0*/  BSYNC B1 ;  /* 0x0000000000017941 */ /* 0x000fea0003800000 */
.L_x_148:
        /* <DEDUP_REMOVED lines=10> */
.L_x_151:
[----:B------:R-:W-:Y:S05]  /*4b50*/  BSYNC B1 ;  /* 0x0000000000017941 */ /* 0x000fea0003800000 */
.L_x_150:
[----:B-----5:R-:W-:Y:S01]  /*4b60*/  HADD2.F32 R5, -RZ, R24.H0_H0 ;  /* 0x20000018ff057230 */ /* 0x020fe20000004100 */
[----:B------:R-:W-:Y:S01]  /*4b70*/  ISETP.GT.AND P0, PT, R4, 0x79, PT ;  /* 0x000000790400780c */ /* 0x000fe20003f04270 */
[----:B------:R-:W-:Y:S01]  /*4b80*/  @P2 IMAD.MOV.U32 R4, RZ, RZ, R10 ;  /* 0x000000ffff042224 */ /* 0x000fe200078e000a */
[----:B------:R-:W-:Y:S02]  /*4b90*/  BSSY B1, `(.L_x_152) ;  /* 0x000000a000017945 */ /* 0x000fe40003800000 */
[----:B------:R-:W-:Y:S01]  /*4ba0*/  FMUL R5, R5, R90 ;  /* 0x0000005a05057220 */ /* 0x000fe20000400000 */
[----:B------:R-:W-:-:S03]  /*4bb0*/  ISETP.GT.AND P3, PT, R3, RZ, P0 ;  /* 0x000000ff0300720c */ /* 0x000fc60000764270 */
[----:B------:R-:W-:-:S05]  /*4bc0*/  FFMA R5, R84, R23, R5 ;  /* 0x0000001754057223 */ /* 0x000fca0000000005 */
[----:B------:R-:W-:-:S04]  /*4bd0*/  F2FP.F16.F32.PACK_AB R5, RZ, R5 ;  /* 0x00000005ff05723e */ /* 0x000fc800000000ff */
[----:B0-----:R-:W-:Y:S01]  /*4be0*/  PRMT R14, R5, 0x7610, R14 ;  /* 0x00007610050e7816 */ /* 0x001fe2000000000e */
[----:B------:R-:W-:-:S05]  /*4bf0*/  @P2 IMAD.MOV.U32 R5, RZ, RZ, R11 ;  /* 0x000000ffff052224 */ /* 0x000fca00078e000b */
[----:B------:R0:W-:Y:S01]  /*4c00*/  @P2 STG.E.U16 desc[UR38][R4.64+0xf0], R14 ;  /* 0x0000f00e04002986 */ /* 0x0001e2000c101526 */
[----:B------:R-:W-:Y:S05]  /*4c10*/  @!P3 BRA `(.L_x_153) ;  /* 0x000000000004b947 */ /* 0x000fea0003800000 */
[----:B------:R0:W5:Y:S02]  /*4c20*/  LDG.E.LTC128B.U16 R24, desc[UR38][R6.64+0xf2] ;  /* 0x0000f22606187981 */ /* 0x000164000c1e1520 */
.L_x_153:
[----:B------:R-:W-:Y:S05]  /*4c30*/  BSYNC B1 ;  /* 0x0000000000017941 */ /* 0x000fea0003800000 */
.L_x_152:
        /* <DEDUP_REMOVED lines=9> */
.L_x_155:
[----:B------:R-:W-:Y:S05]  /*4cd0*/  BSYNC B1 ;  /* 0x0000000000017941 */ /* 0x000fea0003800000 */
.L_x_154:
[----:B-----5:R-:W-:Y:S01]  /*4ce0*/  HADD2.F32 R5, -RZ, R24.H0_H0 ;  /* 0x20000018ff057230 */ /* 0x020fe20000004100 */
[----:B------:R-:W-:Y:S01]  /*4cf0*/  ISETP.GT.AND P0, PT, R3, 0x8, P0 ;  /* 0x000000080300780c */ /* 0x000fe20000704270 */
[----:B0-----:R-:W-:Y:S01]  /*4d00*/  @P1 IMAD.MOV.U32 R4, RZ, RZ, R12 ;  /* 0x000000ffff041224 */ /* 0x001fe200078e000c */
[----:B------:R-:W-:Y:S02]  /*4d10*/  BSSY B1, `(.L_x_156) ;  /* 0x0000009000017945 */ /* 0x000fe40003800000 */
[----:B------:R-:W-:-:S04]  /*4d20*/  FMUL R5, R5, R90 ;  /* 0x0000005a05057220 */ /* 0x000fc80000400000 */
[----:B------:R-:W-:-:S05]  /*4d30*/  FFMA R5, R86, R23, R5 ;  /* 0x0000001756057223 */ /* 0x000fca0000000005 */
[----:B------:R-:W-:-:S04]  /*4d40*/  F2FP.F16.F32.PACK_AB R5, RZ, R5 ;  /* 0x00000005ff05723e */ /* 0x000fc800000000ff */
[----:B-1-3--:R-:W-:Y:S01]  /*4d50*/  PRMT R6, R5, 0x7610, R6 ;  /* 0x0000761005067816 */ /* 0x00afe20000000006 */
[----:B------:R-:W-:-:S05]  /*4d60*/  @P1 IMAD.MOV.U32 R5, RZ, RZ, R13 ;  /* 0x000000ffff051224 */ /* 0x000fca00078e000d */
[----:B------:R0:W-:Y:S01]  /*4d70*/  @P1 STG.E.U16 desc[UR38][R4.64+0xf0], R6 ;  /* 0x0000f00604001986 */ /* 0x0001e2000c101526 */
[----:B------:R-:W-:Y:S05]  /*4d80*/  @!P0 BRA `(.L_x_157) ;  /* 0x0000000000048947 */ /* 0x000fea0003800000 */
[----:B------:R1:W5:Y:S02]  /*4d90*/  LDG.E.LTC128B.U16 R24, desc[UR38][R8.64+0xf2] ;  /* 0x0000f22608187981 */ /* 0x000364000c1e1520 */
.L_x_157:
[----:B------:R-:W-:Y:S05]  /*4da0*/  BSYNC B1 ;  /* 0x0000000000017941 */ /* 0x000fea0003800000 */
.L_x_156:
[----:B------:R-:W-:Y:S05]  /*4db0*/  @!P0 BRA `(.L_x_158) ;  /* 0x0000001000e88947 */ /* 0x000fea0003800000 */
[----:B-----5:R-:W-:-:S05]  /*4dc0*/  HADD2.F32 R3, -RZ, R24.H0_H0 ;  /* 0x20000018ff037230 */ /* 0x020fca0000004100 */
[----:B0-----:R-:W-:-:S04]  /*4dd0*/  FMUL R4, R3, R90 ;  /* 0x0000005a03047220 */ /* 0x001fc80000400000 */
[----:B------:R-:W-:-:S05]  /*4de0*/  FFMA R4, R87, R23, R4 ;  /* 0x0000001757047223 */ /* 0x000fca0000000004 */
[----:B------:R-:W-:-:S05]  /*4df0*/  F2FP.F16.F32.PACK_AB R4, RZ, R4 ;  /* 0x00000004ff04723e */ /* 0x000fca00000000ff */
[----:B------:R3:W-:Y:S01]  /*4e00*/  STG.E.U16 desc[UR38][R12.64+0xf2], R4 ;  /* 0x0000f2040c007986 */ /* 0x0007e2000c101526 */
[----:B------:R-:W-:Y:S05]  /*4e10*/  BRA `(.L_x_158) ;  /* 0x0000001000d07947 */ /* 0x000fea0003800000 */
.L_x_33:
[----:B------:R-:W-:Y:S01]  /*4e20*/  ISETP.GT.AND P3, PT, R4, 0x1, PT ;  /* 0x000000010400780c */ /* 0x000fe20003f64270 */
[----:B------:R-:W-:Y:S01]  /*4e30*/  ULDC.64 UR4, c[0x0][0x5c0] ;  /* 0x0001700000047ab9 */ /* 0x000fe20000000a00 */
[-C--:B------:R-:W-:Y:S01]  /*4e40*/  FMUL R24, R24, R23.reuse ;  /* 0x0000001718187220 */ /* 0x080fe20000400000 */
[----:B------:R-:W-:Y:S01]  /*4e50*/  LEA R6, P4, R106, UR4, 0x1 ;  /* 0x000000046a067c11 */ /* 0x000fe2000f8808ff */
[-C--:B------:R-:W-:Y:S01]  /*4e60*/  FMUL R25, R25, R23.reuse ;  /* 0x0000001719197220 */ /* 0x080fe20000400000 */
[----:B------:R-:W-:Y:S01]  /*4e70*/  ISETP.GT.AND P0, PT, R3, RZ, P3 ;  /* 0x000000ff0300720c */ /* 0x000fe20001f04270 */
[-C--:B------:R-:W-:Y:S01]  /*4e80*/  FMUL R26, R26, R23.reuse ;  /* 0x000000171a1a7220 */ /* 0x080fe20000400000 */
[----:B------:R-:W-:Y:S01]  /*4e90*/  F2FP.F16.F32.PACK_AB R24, RZ, R24 ;  /* 0x00000018ff18723e */ /* 0x000fe200000000ff */
[-C--:B------:R-:W-:Y:S01]  /*4ea0*/  FMUL R27, R27, R23.reuse ;  /* 0x000000171b1b7220 */ /* 0x080fe20000400000 */
[----:B------:R-:W-:Y:S01]  /*4eb0*/  LEA.HI.X R7, R106, UR5, R103, 0x1, P4 ;  /* 0x000000056a077c11 */ /* 0x000fe2000a0f0c67 */
[----:B------:R-:W-:Y:S01]  /*4ec0*/  FMUL R28, R28, R23 ;  /* 0x000000171c1c7220 */ /* 0x000fe20000400000 */
[----:B------:R-:W-:Y:S01]  /*4ed0*/  F2FP.F16.F32.PACK_AB R25, RZ, R25 ;  /* 0x00000019ff19723e */ /* 0x000fe200000000ff */
[-C--:B------:R-:W-:Y:S01]  /*4ee0*/  FMUL R29, R29, R23.reuse ;  /* 0x000000171d1d7220 */ /* 0x080fe20000400000 */
[----:B------:R-:W-:Y:S01]  /*4ef0*/  ISETP.GT.AND P2, PT, R3, 0x8, P2 ;  /* 0x000000080300780c */ /* 0x000fe20001744270 */
[----:B------:R-:W-:Y:S01]  /*4f00*/  @P1 STG.E.U16 desc[UR38][R6.64], R24 ;  /* 0x0000001806001986 */ /* 0x000fe2000c101526 */
[----:B------:R-:W-:Y:S01]  /*4f10*/  ISETP.GT.AND P1, PT, R4, 0x8, PT ;  /* 0x000000080400780c */ /* 0x000fe20003f24270 */
[-C--:B------:R-:W-:Y:S01]  /*4f20*/  FMUL R30, R30, R23.reuse ;  /* 0x000000171e1e7220 */ /* 0x080fe20000400000 */
[C---:B------:R-:W-:Y:S01]  /*4f30*/  SHF.L.U64.HI R5, R91.reuse, 0x1, R92 ;  /* 0x000000015b057819 */ /* 0x040fe2000001025c */
[----:B------:R-:W-:Y:S01]  /*4f40*/  @P0 STG.E.U16 desc[UR38][R6.64+0x2], R25 ;  /* 0x0000021906000986 */ /* 0x000fe2000c101526 */
[----:B------:R-:W-:Y:S01]  /*4f50*/  LEA R8, P5, R91, R6, 0x1 ;  /* 0x000000065b087211 */ /* 0x000fe200078a08ff */
[-C--:B------:R-:W-:Y:S01]  /*4f60*/  FMUL R31, R31, R23.reuse ;  /* 0x000000171f1f7220 */ /* 0x080fe20000400000 */
[----:B------:R-:W-:Y:S01]  /*4f70*/  ISETP.GT.AND P3, PT, R3, 0x8, P3 ;  /* 0x000000080300780c */ /* 0x000fe20001f64270 */
[-C--:B------:R-:W-:Y:S01]  /*4f80*/  FMUL R32, R32, R23.reuse ;  /* 0x0000001720207220 */ /* 0x080fe20000400000 */
[----:B------:R-:W-:Y:S01]  /*4f90*/  ISETP.GT.AND P0, PT, R4, 0x9, PT ;  /* 0x000000090400780c */ /* 0x000fe20003f04270 */
[----:B------:R-:W-:Y:S01]  /*4fa0*/  IMAD.X R9, R5, 0x1, R7, P5 ;  /* 0x0000000105097824 */ /* 0x000fe200028e0607 */
[----:B------:R-:W-:Y:S01]  /*4fb0*/  ISETP.GT.AND P4, PT, R3, RZ, P1 ;  /* 0x000000ff0300720c */ /* 0x000fe20000f84270 */
[-C--:B------:R-:W-:Y:S01]  /*4fc0*/  FMUL R33, R33, R23.reuse ;  /* 0x0000001721217220 */ /* 0x080fe20000400000 */
[----:B------:R-:W-:Y:S01]  /*4fd0*/  F2FP.F16.F32.PACK_AB R26, RZ, R26 ;  /* 0x0000001aff1a723e */ /* 0x000fe200000000ff */
[-C--:B------:R-:W-:Y:S01]  /*4fe0*/  FMUL R34, R34, R23.reuse ;  /* 0x0000001722227220 */ /* 0x080fe20000400000 */
[----:B------:R-:W-:Y:S01]  /*4ff0*/  ISETP.GT.AND P5, PT, R3, RZ, P0 ;  /* 0x000000ff0300720c */ /* 0x000fe200007a4270 */
[----:B------:R-:W-:Y:S01]  /*5000*/  FMUL R35, R35, R23 ;  /* 0x0000001723237220 */ /* 0x000fe20000400000 */
[----:B------:R-:W-:Y:S01]  /*5010*/  F2FP.F16.F32.PACK_AB R27, RZ, R27 ;  /* 0x0000001bff1b723e */ /* 0x000fe200000000ff */
[----:B------:R-:W-:Y:S01]  /*5020*/  @P2 STG.E.U16 desc[UR38][R8.64], R26 ;  /* 0x0000001a08002986 */ /* 0x000fe2000c101526 */
[----:B------:R-:W-:Y:S01]  /*5030*/  F2FP.F16.F32.PACK_AB R28, RZ, R28 ;  /* 0x0000001cff1c723e */ /* 0x000fe200000000ff */
[-C--:B------:R-:W-:Y:S01]  /*5040*/  FMUL R36, R36, R23.reuse ;  /* 0x0000001724247220 */ /* 0x080fe20000400000 */
[----:B------:R-:W-:Y:S01]  /*5050*/  ISETP.GT.AND P2, PT, R3, 0x8, P1 ;  /* 0x000000080300780c */ /* 0x000fe20000f44270 */
[----:B------:R-:W-:Y:S01]  /*5060*/  @P3 STG.E.U16 desc[UR38][R8.64+0x2], R27 ;  /* 0x0000021b08003986 */ /* 0x000fe2000c101526 */
[----:B------:R-:W-:Y:S01]  /*5070*/  ISETP.GT.AND P1, PT, R4, 0x10, PT ;  /* 0x000000100400780c */ /* 0x000fe20003f24270 */
[----:B------:R-:W-:Y:S01]  /*5080*/  FMUL R37, R37, R23 ;  /* 0x0000001725257220 */ /* 0x000fe20000400000 */
[----:B------:R-:W-:Y:S01]  /*5090*/  F2FP.F16.F32.PACK_AB R29, RZ, R29 ;  /* 0x0000001dff1d723e */ /* 0x000fe200000000ff */
[----:B------:R-:W-:Y:S01]  /*50a0*/  @P4 STG.E.U16 desc[UR38][R6.64+0x10], R28 ;  /* 0x0000101c06004986 */ /* 0x000fe2000c101526 */
[C---:B------:R-:W-:Y:S01]  /*50b0*/  ISETP.GT.AND P3, PT, R3.reuse, 0x8, P0 ;  /* 0x000000080300780c */ /* 0x040fe20000764270 */
[-C--:B------:R-:W-:Y:S01]  /*50c0*/  FMUL R38, R38, R23.reuse ;  /* 0x0000001726267220 */ /* 0x080fe20000400000 */
[----:B------:R-:W-:Y:S01]  /*50d0*/  ISETP.GT.AND P0, PT, R4, 0x11, PT ;  /* 0x000000110400780c */ /* 0x000fe20003f04270 */
[----:B------:R-:W-:Y:S01]  /*50e0*/  @P5 STG.E.U16 desc[UR38][R6.64+0x12], R29 ;  /* 0x0000121d06005986 */ /* 0x000fe2000c101526 */
        /* <DEDUP_REMOVED lines=161> */
[----:B------:R-:W-:Y:S01]  /*5b00*/  FMUL R87, R87, R23 ;  /* 0x0000001757577220 */ /* 0x000fe20000400000 */
[----:B------:R-:W-:-:S02]  /*5b10*/  F2FP.F16.F32.PACK_AB R62, RZ, R62 ;  /* 0x0000003eff3e723e */ /* 0x000fc400000000ff */
[C---:B------:R-:W-:Y:S02]  /*5b20*/  ISETP.GT.AND P5, PT, R3.reuse, RZ, P0 ;  /* 0x000000ff0300720c */ /* 0x040fe400007a4270 */
[----:B------:R-:W-:Y:S01]  /*5b30*/  F2FP.F16.F32.PACK_AB R63, RZ, R63 ;  /* 0x0000003fff3f723e */ /* 0x000fe200000000ff */
[----:B------:R-:W-:Y:S01]  /*5b40*/  @P2 STG.E.U16 desc[UR38][R8.64+0x90], R62 ;  /* 0x0000903e08002986 */ /* 0x000fe2000c101526 */
[----:B------:R-:W-:Y:S02]  /*5b50*/  F2FP.F16.F32.PACK_AB R64, RZ, R64 ;  /* 0x00000040ff40723e */ /* 0x000fe400000000ff */
[C---:B------:R-:W-:Y:S01]  /*5b60*/  ISETP.GT.AND P2, PT, R3.reuse, 0x8, P1 ;  /* 0x000000080300780c */ /* 0x040fe20000f44270 */
[----:B------:R-:W-:Y:S01]  /*5b70*/  @P3 STG.E.U16 desc[UR38][R8.64+0x92], R63 ;  /* 0x0000923f08003986 */ /* 0x000fe2000c101526 */
[----:B------:R-:W-:Y:S02]  /*5b80*/  ISETP.GT.AND P1, PT, R4, 0x58, PT ;  /* 0x000000580400780c */ /* 0x000fe40003f24270 */
[----:B------:R-:W-:Y:S01]  /*5b90*/  F2FP.F16.F32.PACK_AB R65, RZ, R65 ;  /* 0x00000041ff41723e */ /* 0x000fe200000000ff */
[----:B------:R-:W-:Y:S01]  /*5ba0*/  @P4 STG.E.U16 desc[UR38][R6.64+0xa0], R64 ;  /* 0x0000a04006004986 */ /* 0x000fe2000c101526 */
[----:B------:R-:W-:-:S02]  /*5bb0*/  ISETP.GT.AND P3, PT, R3, 0x8, P0 ;  /* 0x000000080300780c */ /* 0x000fc40000764270 */
[----:B------:R-:W-:Y:S01]  /*5bc0*/  ISETP.GT.AND P0, PT, R4, 0x59, PT ;  /* 0x000000590400780c */ /* 0x000fe20003f04270 */
[----:B------:R-:W-:Y:S01]  /*5bd0*/  @P5 STG.E.U16 desc[UR38][R6.64+0xa2], R65 ;  /* 0x0000a24106005986 */ /* 0x000fe2000c101526 */
[C---:B------:R-:W-:Y:S02]  /*5be0*/  ISETP.GT.AND P4, PT, R3.reuse, RZ, P1 ;  /* 0x000000ff0300720c */ /* 0x040fe40000f84270 */
[----:B------:R-:W-:Y:S02]  /*5bf0*/  F2FP.F16.F32.PACK_AB R66, RZ, R66 ;  /* 0x00000042ff42723e */ /* 0x000fe400000000ff */
[----:B------:R-:W-:Y:S02]  /*5c00*/  ISETP.GT.AND P5, PT, R3, RZ, P0 ;  /* 0x000000ff0300720c */ /* 0x000fe400007a4270 */
[----:B------:R-:W-:Y:S01]  /*5c10*/  F2FP.F16.F32.PACK_AB R67, RZ, R67 ;  /* 0x00000043ff43723e */ /* 0x000fe200000000ff */
[----:B------:R-:W-:Y:S01]  /*5c20*/  @P2 STG.E.U16 desc[UR38][R8.64+0xa0], R66 ;  /* 0x0000a04208002986 */ /* 0x000fe2000c101526 */
[----:B------:R-:W-:-:S02]  /*5c30*/  F2FP.F16.F32.PACK_AB R68, RZ, R68 ;  /* 0x00000044ff44723e */ /* 0x000fc400000000ff */
[C---:B------:R-:W-:Y:S01]  /*5c40*/  ISETP.GT.AND P2, PT, R3.reuse, 0x8, P1 ;  /* 0x000000080300780c */ /* 0x040fe20000f44270 */
[----:B------:R-:W-:Y:S01]  /*5c50*/  @P3 STG.E.U16 desc[UR38][R8.64+0xa2], R67 ;  /* 0x0000a24308003986 */ /* 0x000fe2000c101526 */
[C---:B------:R-:W-:Y:S02]  /*5c60*/  ISETP.GT.AND P1, PT, R4.reuse, 0x60, PT ;  /* 0x000000600400780c */ /* 0x040fe40003f24270 */
[----:B------:R-:W-:Y:S01]  /*5c70*/  F2FP.F16.F32.PACK_AB R69, RZ, R69 ;  /* 0x00000045ff45723e */ /* 0x000fe200000000ff */
[----:B------:R-:W-:Y:S01]  /*5c80*/  @P4 STG.E.U16 desc[UR38][R6.64+0xb0], R68 ;  /* 0x0000b04406004986 */ /* 0x000fe2000c101526 */
[C---:B------:R-:W-:Y:S02]  /*5c90*/  ISETP.GT.AND P3, PT, R3.reuse, 0x8, P0 ;  /* 0x000000080300780c */ /* 0x040fe40000764270 */
[----:B------:R-:W-:Y:S01]  /*5ca0*/  ISETP.GT.AND P0, PT, R4, 0x61, PT ;  /* 0x000000610400780c */ /* 0x000fe20003f04270 */
[----:B------:R-:W-:Y:S01]  /*5cb0*/  @P5 STG.E.U16 desc[UR38][R6.64+0xb2], R69 ;  /* 0x0000b24506005986 */ /* 0x000fe2000c101526 */
[----:B------:R-:W-:-:S02]  /*5cc0*/  ISETP.GT.AND P4, PT, R3, RZ, P1 ;  /* 0x000000ff0300720c */ /* 0x000fc40000f84270 */
[C---:B------:R-:W-:Y:S02]  /*5cd0*/  ISETP.GT.AND P5, PT, R3.reuse, RZ, P0 ;  /* 0x000000ff0300720c */ /* 0x040fe400007a4270 */
[----:B------:R-:W-:Y:S02]  /*5ce0*/  F2FP.F16.F32.PACK_AB R70, RZ, R70 ;  /* 0x00000046ff46723e */ /* 0x000fe400000000ff */
[----:B------:R-:W-:Y:S02]  /*5cf0*/  F2FP.F16.F32.PACK_AB R71, RZ, R71 ;  /* 0x00000047ff47723e */ /* 0x000fe400000000ff */
[----:B------:R-:W-:Y:S01]  /*5d00*/  F2FP.F16.F32.PACK_AB R72, RZ, R72 ;  /* 0x00000048ff48723e */ /* 0x000fe200000000ff */
[----:B------:R-:W-:Y:S01]  /*5d10*/  @P2 STG.E.U16 desc[UR38][R8.64+0xb0], R70 ;  /* 0x0000b04608002986 */ /* 0x000fe2000c101526 */
[----:B------:R-:W-:Y:S02]  /*5d20*/  F2FP.F16.F32.PACK_AB R73, RZ, R73 ;  /* 0x00000049ff49723e */ /* 0x000fe400000000ff */
[C---:B------:R-:W-:Y:S01]  /*5d30*/  ISETP.GT.AND P1, PT, R3.reuse, 0x8, P1 ;  /* 0x000000080300780c */ /* 0x040fe20000f24270 */
[----:B------:R-:W-:Y:S01]  /*5d40*/  @P3 STG.E.U16 desc[UR38][R8.64+0xb2], R71 ;  /* 0x0000b24708003986 */ /* 0x000fe2000c101526 */
[----:B------:R-:W-:-:S02]  /*5d50*/  ISETP.GT.AND P2, PT, R3, 0x8, P0 ;  /* 0x000000080300780c */ /* 0x000fc40000744270 */
[C---:B------:R-:W-:Y:S01]  /*5d60*/  ISETP.GT.AND P0, PT, R4.reuse, 0x69, PT ;  /* 0x000000690400780c */ /* 0x040fe20003f04270 */
[----:B------:R-:W-:Y:S01]  /*5d70*/  @P4 STG.E.U16 desc[UR38][R6.64+0xc0], R72 ;  /* 0x0000c04806004986 */ /* 0x000fe2000c101526 */
[----:B------:R-:W-:Y:S02]  /*5d80*/  ISETP.GT.AND P4, PT, R4, 0x68, PT ;  /* 0x000000680400780c */ /* 0x000fe40003f84270 */
[----:B------:R-:W-:Y:S01]  /*5d90*/  F2FP.F16.F32.PACK_AB R74, RZ, R74 ;  /* 0x0000004aff4a723e */ /* 0x000fe200000000ff */
[----:B------:R-:W-:Y:S01]  /*5da0*/  @P5 STG.E.U16 desc[UR38][R6.64+0xc2], R73 ;  /* 0x0000c24906005986 */ /* 0x000fe2000c101526 */
[C---:B------:R-:W-:Y:S02]  /*5db0*/  ISETP.GT.AND P5, PT, R3.reuse, RZ, P4 ;  /* 0x000000ff0300720c */ /* 0x040fe400027a4270 */
[----:B------:R-:W-:Y:S01]  /*5dc0*/  ISETP.GT.AND P3, PT, R3, RZ, P0 ;  /* 0x000000ff0300720c */ /* 0x000fe20000764270 */
[----:B------:R-:W-:Y:S01]  /*5dd0*/  @P1 STG.E.U16 desc[UR38][R8.64+0xc0], R74 ;  /* 0x0000c04a08001986 */ /* 0x000fe2000c101526 */
[----:B------:R-:W-:-:S02]  /*5de0*/  F2FP.F16.F32.PACK_AB R75, RZ, R75 ;  /* 0x0000004bff4b723e */ /* 0x000fc400000000ff */
[----:B------:R-:W-:Y:S02]  /*5df0*/  F2FP.F16.F32.PACK_AB R76, RZ, R76 ;  /* 0x0000004cff4c723e */ /* 0x000fe400000000ff */
[C---:B------:R-:W-:Y:S01]  /*5e00*/  ISETP.GT.AND P4, PT, R3.reuse, 0x8, P4 ;  /* 0x000000080300780c */ /* 0x040fe20002784270 */
[----:B------:R-:W-:Y:S01]  /*5e10*/  @P2 STG.E.U16 desc[UR38][R8.64+0xc2], R75 ;  /* 0x0000c24b08002986 */ /* 0x000fe2000c101526 */
[----:B------:R-:W-:Y:S02]  /*5e20*/  F2FP.F16.F32.PACK_AB R77, RZ, R77 ;  /* 0x0000004dff4d723e */ /* 0x000fe400000000ff */
[C---:B------:R-:W-:Y:S01]  /*5e30*/  ISETP.GT.AND P2, PT, R4.reuse, 0x71, PT ;  /* 0x000000710400780c */ /* 0x040fe20003f44270 */
[----:B------:R-:W-:Y:S01]  /*5e40*/  @P5 STG.E.U16 desc[UR38][R6.64+0xd0], R76 ;  /* 0x0000d04c06005986 */ /* 0x000fe2000c101526 */
[----:B------:R-:W-:Y:S02]  /*5e50*/  ISETP.GT.AND P5, PT, R3, 0x8, P0 ;  /* 0x000000080300780c */ /* 0x000fe400007a4270 */
[C---:B------:R-:W-:Y:S01]  /*5e60*/  ISETP.GT.AND P1, PT, R4.reuse, 0x78, PT ;  /* 0x000000780400780c */ /* 0x040fe20003f24270 */
[----:B------:R-:W-:Y:S01]  /*5e70*/  @P3 STG.E.U16 desc[UR38][R6.64+0xd2], R77 ;  /* 0x0000d24d06003986 */ /* 0x000fe2000c101526 */
[----:B------:R-:W-:-:S02]  /*5e80*/  ISETP.GT.AND P3, PT, R4, 0x70, PT ;  /* 0x000000700400780c */ /* 0x000fc40003f64270 */
[----:B------:R-:W-:Y:S01]  /*5e90*/  ISETP.GT.AND P0, PT, R4, 0x79, PT ;  /* 0x000000790400780c */ /* 0x000fe20003f04270 */
[----:B------:R-:W-:Y:S01]  /*5ea0*/  @P4 IMAD.MOV.U32 R4, RZ, RZ, R8 ;  /* 0x000000ffff044224 */ /* 0x000fe200078e0008 */
[----:B------:R-:W-:Y:S01]  /*5eb0*/  F2FP.F16.F32.PACK_AB R78, RZ, R78 ;  /* 0x0000004eff4e723e */ /* 0x000fe200000000ff */
[----:B------:R-:W-:Y:S01]  /*5ec0*/  @P4 IMAD.MOV.U32 R5, RZ, RZ, R9 ;  /* 0x000000ffff054224 */ /* 0x000fe200078e0009 */
[----:B------:R-:W-:Y:S02]  /*5ed0*/  F2FP.F16.F32.PACK_AB R79, RZ, R79 ;  /* 0x0000004fff4f723e */ /* 0x000fe400000000ff */
[----:B------:R-:W-:Y:S02]  /*5ee0*/  F2FP.F16.F32.PACK_AB R80, RZ, R80 ;  /* 0x00000050ff50723e */ /* 0x000fe400000000ff */
[----:B------:R0:W-:Y:S01]  /*5ef0*/  @P4 STG.E.U16 desc[UR38][R4.64+0xd0], R78 ;  /* 0x0000d04e04004986 */ /* 0x0001e2000c101526 */
[----:B------:R-:W-:Y:S02]  /*5f00*/  ISETP.GT.AND P4, PT, R3, RZ, P2 ;  /* 0x000000ff0300720c */ /* 0x000fe40001784270 */
[----:B------:R-:W-:-:S02]  /*5f10*/  F2FP.F16.F32.PACK_AB R81, RZ, R81 ;  /* 0x00000051ff51723e */ /* 0x000fc400000000ff */
[----:B------:R-:W-:Y:S02]  /*5f20*/  ISETP.GT.AND P2, PT, R3, 0x8, P2 ;  /* 0x000000080300780c */ /* 0x000fe40001744270 */
[----:B------:R-:W-:Y:S02]  /*5f30*/  F2FP.F16.F32.PACK_AB R82, RZ, R82 ;  /* 0x00000052ff52723e */ /* 0x000fe400000000ff */
[----:B------:R-:W-:Y:S02]  /*5f40*/  F2FP.F16.F32.PACK_AB R83, RZ, R83 ;  /* 0x00000053ff53723e */ /* 0x000fe400000000ff */
[----:B------:R-:W-:Y:S01]  /*5f50*/  F2FP.F16.F32.PACK_AB R84, RZ, R84 ;  /* 0x00000054ff54723e */ /* 0x000fe200000000ff */
[----:B0-----:R-:W-:Y:S01]  /*5f60*/  @P5 IMAD.MOV.U32 R4, RZ, RZ, R8 ;  /* 0x000000ffff045224 */ /* 0x001fe200078e0008 */
[----:B------:R-:W-:Y:S01]  /*5f70*/  F2FP.F16.F32.PACK_AB R85, RZ, R85 ;  /* 0x00000055ff55723e */ /* 0x000fe200000000ff */
[----:B------:R-:W-:Y:S01]  /*5f80*/  @P5 IMAD.MOV.U32 R5, RZ, RZ, R9 ;  /* 0x000000ffff055224 */ /* 0x000fe200078e0009 */
[----:B------:R-:W-:-:S02]  /*5f90*/  F2FP.F16.F32.PACK_AB R86, RZ, R86 ;  /* 0x00000056ff56723e */ /* 0x000fc400000000ff */
[----:B------:R-:W-:Y:S02]  /*5fa0*/  F2FP.F16.F32.PACK_AB R87, RZ, R87 ;  /* 0x00000057ff57723e */ /* 0x000fe400000000ff */
[----:B------:R0:W-:Y:S01]  /*5fb0*/  @P5 STG.E.U16 desc[UR38][R4.64+0xd2], R79 ;  /* 0x0000d24f04005986 */ /* 0x0001e2000c101526 */
[C---:B------:R-:W-:Y:S02]  /*5fc0*/  ISETP.GT.AND P5, PT, R3.reuse, RZ, P3 ;  /* 0x000000ff0300720c */ /* 0x040fe40001fa4270 */
[----:B------:R-:W-:-:S11]  /*5fd0*/  ISETP.GT.AND P3, PT, R3, 0x8, P3 ;  /* 0x000000080300780c */ /* 0x000fd60001f64270 */
[----:B0-----:R-:W-:Y:S02]  /*5fe0*/  @P5 IMAD.MOV.U32 R4, RZ, RZ, R6 ;  /* 0x000000ffff045224 */ /* 0x001fe400078e0006 */
[----:B------:R-:W-:-:S05]  /*5ff0*/  @P5 IMAD.MOV.U32 R5, RZ, RZ, R7 ;  /* 0x000000ffff055224 */ /* 0x000fca00078e0007 */
[----:B------:R0:W-:Y:S01]  /*6000*/  @P5 STG.E.U16 desc[UR38][R4.64+0xe0], R80 ;  /* 0x0000e05004005986 */ /* 0x0001e2000c101526 */
[C---:B------:R-:W-:Y:S02]  /*6010*/  ISETP.GT.AND P5, PT, R3.reuse, RZ, P0 ;  /* 0x000000ff0300720c */ /* 0x040fe400007a4270 */
[----:B------:R-:W-:Y:S01]  /*6020*/  ISETP.GT.AND P0, PT, R3, 0x8, P0 ;  /* 0x000000080300780c */ /* 0x000fe20000704270 */
[----:B0-----:R-:W-:Y:S02]  /*6030*/  @P4 IMAD.MOV.U32 R4, RZ, RZ, R6 ;  /* 0x000000ffff044224 */ /* 0x001fe400078e0006 */
[----:B------:R-:W-:-:S05]  /*6040*/  @P4 IMAD.MOV.U32 R5, RZ, RZ, R7 ;  /* 0x000000ffff054224 */ /* 0x000fca00078e0007 */
[----:B------:R0:W-:Y:S01]  /*6050*/  @P4 STG.E.U16 desc[UR38][R4.64+0xe2], R81 ;  /* 0x0000e25104004986 */ /* 0x0001e2000c101526 */
[C---:B------:R-:W-:Y:S02]  /*6060*/  ISETP.GT.AND P4, PT, R3.reuse, RZ, P1 ;  /* 0x000000ff0300720c */ /* 0x040fe40000f84270 */
[----:B------:R-:W-:Y:S01]  /*6070*/  ISETP.GT.AND P1, PT, R3, 0x8, P1 ;  /* 0x000000080300780c */ /* 0x000fe20000f24270 */
[----:B0-----:R-:W-:Y:S02]  /*6080*/  @P3 IMAD.MOV.U32 R4, RZ, RZ, R8 ;  /* 0x000000ffff043224 */ /* 0x001fe400078e0008 */
[----:B------:R-:W-:-:S05]  /*6090*/  @P3 IMAD.MOV.U32 R5, RZ, RZ, R9 ;  /* 0x000000ffff053224 */ /* 0x000fca00078e0009 */
[----:B------:R0:W-:Y:S02]  /*60a0*/  @P3 STG.E.U16 desc[UR38][R4.64+0xe0], R82 ;  /* 0x0000e05204003986 */ /* 0x0001e4000c101526 */
[----:B0-----:R-:W-:Y:S02]  /*60b0*/  @P2 IMAD.MOV.U32 R4, RZ, RZ, R8 ;  /* 0x000000ffff042224 */ /* 0x001fe400078e0008 */
[----:B------:R-:W-:-:S05]  /*60c0*/  @P2 IMAD.MOV.U32 R5, RZ, RZ, R9 ;  /* 0x000000ffff052224 */ /* 0x000fca00078e0009 */
[----:B------:R0:W-:Y:S02]  /*60d0*/  @P2 STG.E.U16 desc[UR38][R4.64+0xe2], R83 ;  /* 0x0000e25304002986 */ /* 0x0001e4000c101526 */
[----:B0-----:R-:W-:Y:S02]  /*60e0*/  @P4 IMAD.MOV.U32 R4, RZ, RZ, R6 ;  /* 0x000000ffff044224 */ /* 0x001fe400078e0006 */
[----:B------:R-:W-:-:S05]  /*60f0*/  @P4 IMAD.MOV.U32 R5, RZ, RZ, R7 ;  /* 0x000000ffff054224 */ /* 0x000fca00078e0007 */
[----:B------:R0:W-:Y:S04]  /*6100*/  @P4 STG.E.U16 desc[UR38][R4.64+0xf0], R84 ;  /* 0x0000f05404004986 */ /* 0x0001e8000c101526 */
[----:B------:R1:W-:Y:S01]  /*6110*/  @P5 STG.E.U16 desc[UR38][R6.64+0xf2], R85 ;  /* 0x0000f25506005986 */ /* 0x0003e2000c101526 */
[----:B0-----:R-:W-:Y:S02]  /*6120*/  @P1 IMAD.MOV.U32 R4, RZ, RZ, R8 ;  /* 0x000000ffff041224 */ /* 0x001fe400078e0008 */
[----:B------:R-:W-:-:S05]  /*6130*/  @P1 IMAD.MOV.U32 R5, RZ, RZ, R9 ;  /* 0x000000ffff051224 */ /* 0x000fca00078e0009 */
[----:B------:R1:W-:Y:S04]  /*6140*/  @P1 STG.E.U16 desc[UR38][R4.64+0xf0], R86 ;  /* 0x0000f05604001986 */ /* 0x0003e8000c101526 */
[----:B------:R1:W-:Y:S02]  /*6150*/  @P0 STG.E.U16 desc[UR38][R8.64+0xf2], R87 ;  /* 0x0000f25708000986 */ /* 0x0003e4000c101526 */
.L_x_158:
[----:B------:R-:W-:Y:S05]  /*6160*/  BSYNC B0 ;  /* 0x0000000000007941 */ /* 0x000fea0003800000 */
.L_x_32:
[----:B------:R-:W-:Y:S01]  /*6170*/  IADD3 R16, P0, R16, UR36, RZ ;  /* 0x0000002410107c10 */ /* 0x000fe2000ff1e0ff */
[----:B------:R-:W-:Y:S01]  /*6180*/  ULDC.64 UR4, c[0x0][0x650] ;  /* 0x0001940000047ab9 */ /* 0x000fe20000000a00 */
[----:B------:R-:W-:Y:S01]  /*6190*/  PRMT R3, RZ, 0x7610, R3 ;  /* 0x00007610ff037816 */ /* 0x000fe20000000003 */
[----:B------:R-:W-:Y:S01]  /*61a0*/  IMAD.MOV.U32 R100, RZ, RZ, -0x1 ;  /* 0xffffffffff647424 */ /* 0x000fe200078e00ff */
[----:B------:R-:W-:Y:S01]  /*61b0*/  IADD3.X R17, R17, UR42, RZ, P0, !PT ;  /* 0x0000002a11117c10 */ /* 0x000fe200087fe4ff */
[----:B------:R-:W-:Y:S01]  /*61c0*/  IMAD.MOV.U32 R101, RZ, RZ, -0x1 ;  /* 0xffffffffff657424 */ /* 0x000fe200078e00ff */
[----:B------:R-:W-:-:S04]  /*61d0*/  ISETP.GE.U32.AND P0, PT, R16, UR4, PT ;  /* 0x0000000410007c0c */ /* 0x000fc8000bf06070 */
[----:B------:R-:W-:-:S13]  /*61e0*/  ISETP.GE.U32.AND.EX P0, PT, R17, UR5, PT, P0 ;  /* 0x0000000511007c0c */ /* 0x000fda000bf06100 */
[----:B------:R-:W-:Y:S05]  /*61f0*/  @P0 BRA `(.L_x_159) ;  /* 0x00000004004c0947 */ /* 0x000fea0003800000 */
[----:B------:R-:W0:Y:S01]  /*6200*/  LDC.64 R10, c[0x0][0x628] ;  /* 0x00018a00ff0a7b82 */ /* 0x000e220000000a00 */
[----:B---3--:R-:W3:Y:S01]  /*6210*/  S2R R12, SR_CTAID.X ;  /* 0x00000000000c7919 */ /* 0x008ee20000002500 */
[----:B-12-4-:R-:W-:Y:S02]  /*6220*/  IMAD.MOV.U32 R8, RZ, RZ, R16 ;  /* 0x000000ffff087224 */ /* 0x016fe400078e0010 */
[----:B------:R-:W-:Y:S01]  /*6230*/  IMAD.MOV.U32 R9, RZ, RZ, R17 ;  /* 0x000000ffff097224 */ /* 0x000fe200078e0011 */
[----:B------:R-:W1:Y:S03]  /*6240*/  S2R R20, SR_CTAID.Y ;  /* 0x0000000000147919 */ /* 0x000e660000002600 */
[----:B------:R-:W2:Y:S08]  /*6250*/  LDC R0, c[0x0][0x630] ;  /* 0x00018c00ff007b82 */ /* 0x000eb00000000800 */
[----:B------:R-:W4:Y:S01]  /*6260*/  LDC.64 R14, c[0x0][0x620] ;  /* 0x00018800ff0e7b82 */ /* 0x000f220000000a00 */
[----:B0-----:R-:W-:-:S04]  /*6270*/  ISETP.NE.U32.AND P0, PT, R10, RZ, PT ;  /* 0x000000ff0a00720c */ /* 0x001fc80003f05070 */
[----:B------:R-:W-:-:S13]  /*6280*/  ISETP.NE.AND.EX P0, PT, R11, RZ, PT, P0 ;  /* 0x000000ff0b00720c */ /* 0x000fda0003f05300 */
[----:B-1234-:R-:W-:Y:S05]  /*6290*/  @!P0 BRA `(.L_x_160) ;  /* 0x0000000000288947 */ /* 0x01efea0003800000 */
        /* <DEDUP_REMOVED lines=10> */
.L_x_160:
[-CC-:B------:R-:W-:Y:S01]  /*6340*/  SHF.R.U64 R101, R8, R0.reuse, R9.reuse ;  /* 0x0000000008657219 */ /* 0x180fe20000001209 */
[----:B------:R-:W0:Y:S01]  /*6350*/  LDC.64 R26, c[0x0][0x640] ;  /* 0x00019000ff1a7b82 */ /* 0x000e220000000a00 */
[----:B------:R-:W-:Y:S01]  /*6360*/  SHF.R.U32.HI R0, RZ, R0, R9 ;  /* 0x00000000ff007219 */ /* 0x000fe20000011609 */
[----:B------:R-:W-:Y:S01]  /*6370*/  ULDC UR4, c[0x0][0x150] ;  /* 0x0000540000047ab9 */ /* 0x000fe20000000800 */
[----:B------:R-:W-:Y:S02]  /*6380*/  IADD3 R3, P0, RZ, -R101, RZ ;  /* 0x80000065ff037210 */ /* 0x000fe40007f1e0ff */
[----:B------:R-:W-:-:S03]  /*6390*/  I2FP.F32.U32 R7, R12 ;  /* 0x0000000c00077245 */ /* 0x000fc60000201000 */
[----:B------:R-:W1:Y:S01]  /*63a0*/  LDC R6, c[0x0][0x618] ;  /* 0x00018600ff067b82 */ /* 0x000e620000000800 */
[----:B------:R-:W-:Y:S02]  /*63b0*/  IMAD.X R5, RZ, RZ, ~R0, P0 ;  /* 0x000000ffff057224 */ /* 0x000fe400000e0e00 */
[----:B------:R-:W-:Y:S01]  /*63c0*/  FMUL R7, R7, UR4 ;  /* 0x0000000407077c20 */ /* 0x000fe20008400000 */
[----:B------:R-:W-:Y:S01]  /*63d0*/  ULDC UR4, c[0x0][0x154] ;  /* 0x0000550000047ab9 */ /* 0x000fe20000000800 */
[-C--:B------:R-:W-:Y:S02]  /*63e0*/  IMAD R0, R5, R14.reuse, RZ ;  /* 0x0000000e05007224 */ /* 0x080fe400078e02ff */
[C---:B------:R-:W-:Y:S01]  /*63f0*/  IMAD.WIDE.U32 R4, R3.reuse, R14, R16 ;  /* 0x0000000e03047225 */ /* 0x040fe200078e0010 */
[----:B------:R-:W2:Y:S01]  /*6400*/  LDC R8, c[0x0][0x608] ;  /* 0x00018200ff087b82 */ /* 0x000ea20000000800 */
[----:B------:R-:W3:Y:S02]  /*6410*/  F2I.U32.TRUNC.NTZ R7, R7 ;  /* 0x0000000700077305 */ /* 0x000ee4000020f000 */
[----:B------:R-:W-:Y:S01]  /*6420*/  IMAD R3, R3, R15, R0 ;  /* 0x0000000f03037224 */ /* 0x000fe200078e0200 */
[----:B------:R-:W-:-:S03]  /*6430*/  I2FP.F32.U32 R0, R20 ;  /* 0x0000001400007245 */ /* 0x000fc60000201000 */
[----:B------:R-:W-:Y:S01]  /*6440*/  IMAD.IADD R3, R5, 0x1, R3 ;  /* 0x0000000105037824 */ /* 0x000fe200078e0203 */
[----:B------:R-:W4:Y:S01]  /*6450*/  LDC R11, c[0x0][0x658] ;  /* 0x00019600ff0b7b82 */ /* 0x000f220000000800 */
[----:B0-----:R-:W-:-:S04]  /*6460*/  ISETP.NE.U32.AND P0, PT, R26, RZ, PT ;  /* 0x000000ff1a00720c */ /* 0x001fc80003f05070 */
[----:B------:R-:W-:-:S03]  /*6470*/  ISETP.NE.AND.EX P0, PT, R27, RZ, PT, P0 ;  /* 0x000000ff1b00720c */ /* 0x000fc60003f05300 */
[----:B------:R-:W0:Y:S01]  /*6480*/  LDC R9, c[0x0][0x144] ;  /* 0x00005100ff097b82 */ /* 0x000e220000000800 */
[-C--:B-1----:R-:W-:Y:S01]  /*6490*/  SHF.R.U64 R10, R4, R6.reuse, R3 ;  /* 0x00000006040a7219 */ /* 0x082fe20000001203 */
[----:B---3--:R-:W-:Y:S01]  /*64a0*/  IMAD.MOV R7, RZ, RZ, -R7 ;  /* 0x000000ffff077224 */ /* 0x008fe200078e0a07 */
[----:B------:R-:W-:Y:S01]  /*64b0*/  SHF.R.U32.HI R3, RZ, R6, R3 ;  /* 0x00000006ff037219 */ /* 0x000fe20000011603 */
[----:B------:R-:W-:-:S04]  /*64c0*/  FMUL R6, R0, UR4 ;  /* 0x0000000400067c20 */ /* 0x000fc80008400000 */
[----:B------:R-:W1:Y:S01]  /*64d0*/  LDC R21, c[0x0][0x148] ;  /* 0x00005200ff157b82 */ /* 0x000e620000000800 */
[----:B------:R3:W0:Y:S01]  /*64e0*/  F2I.U32.TRUNC.NTZ R14, R6 ;  /* 0x00000006000e7305 */ /* 0x000622000020f000 */
[-CC-:B--2---:R-:W-:Y:S02]  /*64f0*/  SHF.R.U64 R13, R10, R8.reuse, R3.reuse ;  /* 0x000000080a0d7219 */ /* 0x184fe40000001203 */
[----:B------:R-:W-:-:S04]  /*6500*/  SHF.R.U32.HI R0, RZ, R8, R3 ;  /* 0x00000008ff007219 */ /* 0x000fc80000011603 */
[----:B-----5:R-:W2:Y:S01]  /*6510*/  LDC R24, c[0x0][0x648] ;  /* 0x00019200ff187b82 */ /* 0x020ea20000000800 */
[-CC-:B----4-:R-:W-:Y:S02]  /*6520*/  SHF.R.U64 R15, R13, R11.reuse, R0.reuse ;  /* 0x0000000b0d0f7219 */ /* 0x190fe40000001200 */
[----:B------:R-:W-:-:S03]  /*6530*/  SHF.R.U32.HI R5, RZ, R11, R0 ;  /* 0x0000000bff057219 */ /* 0x000fc60000011600 */
[----:B------:R-:W-:Y:S02]  /*6540*/  IMAD.MOV.U32 R4, RZ, RZ, R15 ;  /* 0x000000ffff047224 */ /* 0x000fe400078e000f */
[----:B------:R-:W4:Y:S01]  /*6550*/  LDC R28, c[0x0][0x638] ;  /* 0x00018e00ff1c7b82 */ /* 0x000f220000000800 */
[----:B0-----:R-:W-:-:S07]  /*6560*/  IMAD R25, R9, R7, R12 ;  /* 0x0000000709197224 */ /* 0x001fce00078e020c */
[----:B------:R-:W0:Y:S08]  /*6570*/  LDC R29, c[0x0][0x610] ;  /* 0x00018400ff1d7b82 */ /* 0x000e300000000800 */
[----:B------:R-:W0:Y:S01]  /*6580*/  LDC R30, c[0x0][0x600] ;  /* 0x00018000ff1e7b82 */ /* 0x000e220000000800 */
[----:B-123--:R-:W-:Y:S05]  /*6590*/  @!P0 BRA `(.L_x_161) ;  /* 0x0000000000288947 */ /* 0x00efea0003800000 */
[----:B------:R-:W1:Y:S02]  /*65a0*/  LDC R0, c[0x0][0x64c] ;  /* 0x00019300ff007b82 */ /* 0x000e640000000800 */
[----:B-1----:R-:W-:-:S05]  /*65b0*/  IADD3 R3, P0, R15, R0, RZ ;  /* 0x000000000f037210 */ /* 0x002fca0007f1e0ff */
        /* <DEDUP_REMOVED lines=8> */
.L_x_161:
[----:B------:R-:W-:Y:S01]  /*6640*/  ISETP.NE.AND P0, PT, R2, 0x1, PT ;  /* 0x000000010200780c */ /* 0x000fe20003f05270 */
[----:B------:R-:W-:Y:S01]  /*6650*/  IMAD.MOV R14, RZ, RZ, -R14 ;  /* 0x000000ffff0e7224 */ /* 0x000fe200078e0a0e */
[----:B------:R-:W-:Y:S02]  /*6660*/  SHF.R.U64 R3, R4, R24, R5 ;  /* 0x0000001804037219 */ /* 0x000fe40000001205 */
[----:B------:R-:W-:Y:S02]  /*6670*/  LOP3.LUT R0, R13, R98, RZ, 0xc0, !PT ;  /* 0x000000620d007212 */ /* 0x000fe400078ec0ff */
[----:B------:R-:W-:Y:S01]  /*6680*/  LOP3.LUT R10, R10, R97, RZ, 0xc0, !PT ;  /* 0x000000610a0a7212 */ /* 0x000fe200078ec0ff */
[----:B------:R-:W-:Y:S02]  /*6690*/  IMAD.MOV R4, RZ, RZ, -R3 ;  /* 0x000000ffff047224 */ /* 0x000fe400078e0a03 */
[----:B------:R-:W-:Y:S02]  /*66a0*/  IMAD R0, R93, R3, R0 ;  /* 0x000000035d007224 */ /* 0x000fe400078e0200 */
[----:B----4-:R-:W-:-:S02]  /*66b0*/  IMAD R3, R4, R28, R15 ;  /* 0x0000001c04037224 */ /* 0x010fc400078e020f */
[----:B------:R-:W-:Y:S02]  /*66c0*/  @P0 IMAD R25, R21, R14, R20 ;  /* 0x0000000e15190224 */ /* 0x000fe400078e0214 */
[----:B0-----:R-:W-:Y:S02]  /*66d0*/  IMAD R5, R3, R30, R10 ;  /* 0x0000001e03057224 */ /* 0x001fe400078e020a */
[----:B------:R-:W-:Y:S02]  /*66e0*/  IMAD R0, R0, R29, R25 ;  /* 0x0000001d00007224 */ /* 0x000fe400078e0219 */
[----:B------:R-:W-:-:S03]  /*66f0*/  IMAD.MOV.U32 R4, RZ, RZ, 0x1 ;  /* 0x00000001ff047424 */ /* 0x000fc600078e00ff */
[----:B------:R-:W-:Y:S02]  /*6700*/  SEL R100, R5, R0, !P0 ;  /* 0x0000000005647207 */ /* 0x000fe40004000000 */
[----:B------:R-:W-:Y:S02]  /*6710*/  PRMT R3, R4, 0x7610, R3 ;  /* 0x0000761004037816 */ /* 0x000fe40000000003 */
[----:B------:R-:W-:-:S07]  /*6720*/  SEL R0, R0, R5, !P0 ;  /* 0x0000000500007207 */ /* 0x000fce0004000000 */
.L_x_159:
[----:B------:R-:W-:Y:S01]  /*6730*/  UIADD3 UR41, UR43, UR41, URZ ;  /* 0x000000292b297290 */ /* 0x000fe2000fffe03f */
[----:B------:R-:W-:Y:S01]  /*6740*/  LOP3.LUT P0, RZ, R3, 0xff, RZ, 0xc0, !PT ;  /* 0x000000ff03ff7812 */ /* 0x000fe2000780c0ff */
[----:B------:R-:W-:Y:S02]  /*6750*/  IMAD.MOV.U32 R103, RZ, RZ, R0 ;  /* 0x000000ffff677224 */ /* 0x000fe400078e0000 */
[----:B------:R-:W-:Y:S02]  /*6760*/  USHF.R.U32.HI UR4, URZ, 0x2, UR41 ;  /* 0x000000023f047899 */ /* 0x000fe40008011629 */
[----:B------:R-:W-:Y:S02]  /*6770*/  UISETP.GT.U32.AND UP1, UPT, UR41, 0x3, UPT ;  /* 0x000000032900788c */ /* 0x000fe4000bf24070 */
[----:B------:R-:W-:Y:S02]  /*6780*/  ULOP3.LUT UR4, UR4, 0x1, URZ, 0xc0, !UPT ;  /* 0x0000000104047892 */ /* 0x000fe4000f8ec03f */
[----:B------:R-:W-:-:S02]  /*6790*/  UISETP.LT.U32.AND UP1, UPT, UR43, 0x4, UP1 ;  /* 0x000000042b00788c */ /* 0x000fc40008f21070 */
[----:B------:R-:W-:Y:S02]  /*67a0*/  UISETP.NE.U32.AND UP0, UPT, UR4, 0x1, UPT ;  /* 0x000000010400788c */ /* 0x000fe4000bf05070 */
[----:B------:R-:W-:Y:S02]  /*67b0*/  USEL UR5, URZ, 0x1, !UP1 ;  /* 0x000000013f057887 */ /* 0x000fe4000c800000 */
[----:B------:R-:W-:Y:S02]  /*67c0*/  UISETP.GT.U32.AND UP0, UPT, UR43, 0x3, !UP0 ;  /* 0x000000032b00788c */ /* 0x000fe4000c704070 */
[----:B------:R-:W-:Y:S02]  /*67d0*/  ULOP3.LUT UR41, UR41, 0x3, URZ, 0xc0, !UPT ;  /* 0x0000000329297892 */ /* 0x000fe4000f8ec03f */
[----:B------:R-:W-:-:S04]  /*67e0*/  USEL UR4, URZ, 0x1, !UP0 ;  /* 0x000000013f047887 */ /* 0x000fc8000c000000 */
[----:B------:R-:W-:Y:S01]  /*67f0*/  ULOP3.LUT UR40, UR4, UR40, UR5, 0x96, !UPT ;  /* 0x0000002804287292 */ /* 0x000fe2000f8e9605 */
[----:B------:R-:W-:Y:S11]  /*6800*/  @P0 BRA `(.L_x_162) ;  /* 0xffffffac001c0947 */ /* 0x000ff6000383ffff */
[----:B------:R-:W-:Y:S05]  /*6810*/  EXIT ;  /* 0x000000000000794d */ /* 0x000fea0003800000 */
.L_x_7:
        /* <DEDUP_REMOVED lines=26> */
.L_x_164:
[----:B------:R-:W0:Y:S01]  /*69c0*/  LDC.64 R28, c[0x0][0x640] ;  /* 0x00019000ff1c7b82 */ /* 0x000e220000000a00 */
[-CC-:B------:R-:W-:Y:S01]  /*69d0*/  SHF.R.U64 R21, R14, R6.reuse, R15.reuse ;  /* 0x000000060e157219 */ /* 0x180fe2000000120f */
[----:B------:R-:W-:Y:S01]  /*69e0*/  IMAD.MOV.U32 R30, RZ, RZ, 0x1 ;  /* 0x00000001ff1e7424 */ /* 0x000fe200078e00ff */
[----:B------:R-:W-:Y:S02]  /*69f0*/  SHF.R.U32.HI R6, RZ, R6, R15 ;  /* 0x00000006ff067219 */ /* 0x000fe4000001160f */
[----:B------:R-:W-:-:S03]  /*6a00*/  IADD3 R13, P0, RZ, -R21, RZ ;  /* 0x80000015ff0d7210 */ /* 0x000fc60007f1e0ff */
[----:B------:R-:W1:Y:S02]  /*6a10*/  LDC R12, c[0x0][0x618] ;  /* 0x00018600ff0c7b82 */ /* 0x000e640000000800 */
[----:B------:R-:W-:-:S04]  /*6a20*/  IMAD.X R9, RZ, RZ, ~R6, P0 ;  /* 0x000000ffff097224 */ /* 0x000fc800000e0e06 */
[-C--:B------:R-:W-:Y:S02]  /*6a30*/  IMAD R6, R9, R24.reuse, RZ ;  /* 0x0000001809067224 */ /* 0x080fe400078e02ff */
[----:B------:R-:W2:Y:S01]  /*6a40*/  LDC R14, c[0x0][0x608] ;  /* 0x00018200ff0e7b82 */ /* 0x000ea20000000800 */
[----:B------:R-:W-:-:S04]  /*6a50*/  IMAD.WIDE.U32 R8, R13, R24, R16 ;  /* 0x000000180d087225 */ /* 0x000fc800078e0010 */
[----:B------:R-:W-:-:S03]  /*6a60*/  IMAD R13, R13, R25, R6 ;  /* 0x000000190d0d7224 */ /* 0x000fc600078e0206 */
[----:B------:R-:W3:Y:S01]  /*6a70*/  LDC R27, c[0x0][0x658] ;  /* 0x00019600ff1b7b82 */ /* 0x000ee20000000800 */
[----:B------:R-:W-:Y:S01]  /*6a80*/  IMAD.IADD R9, R9, 0x1, R13 ;  /* 0x0000000109097824 */ /* 0x000fe200078e020d */
[----:B0-----:R-:W-:-:S04]  /*6a90*/  ISETP.NE.U32.AND P0, PT, R28, RZ, PT ;  /* 0x000000ff1c00720c */ /* 0x001fc80003f05070 */
[----:B------:R-:W-:Y:S02]  /*6aa0*/  ISETP.NE.AND.EX P0, PT, R29, RZ, PT, P0 ;  /* 0x000000ff1d00720c */ /* 0x000fe40003f05300 */
[----:B------:R-:W0:Y:S01]  /*6ab0*/  LDC R22, c[0x0][0x600] ;  /* 0x00018000ff167b82 */ /* 0x000e220000000800 */
[-CC-:B-1----:R-:W-:Y:S01]  /*6ac0*/  SHF.R.U64 R10, R8, R12.reuse, R9.reuse ;  /* 0x0000000c080a7219 */ /* 0x182fe20000001209 */
[----:B------:R-:W-:Y:S01]  /*6ad0*/  IMAD.MOV.U32 R8, RZ, RZ, -0x1 ;  /* 0xffffffffff087424 */ /* 0x000fe200078e00ff */
[----:B------:R-:W-:-:S05]  /*6ae0*/  SHF.R.U32.HI R9, RZ, R12, R9 ;  /* 0x0000000cff097219 */ /* 0x000fca0000011609 */
[----:B------:R-:W1:Y:S01]  /*6af0*/  LDC R24, c[0x0][0x648] ;  /* 0x00019200ff187b82 */ /* 0x000e620000000800 */
[-CC-:B--2---:R-:W-:Y:S02]  /*6b00*/  SHF.R.U64 R23, R10, R14.reuse, R9.reuse ;  /* 0x0000000e0a177219 */ /* 0x184fe40000001209 */
[----:B------:R-:W-:-:S05]  /*6b10*/  SHF.R.U32.HI R6, RZ, R14, R9 ;  /* 0x0000000eff067219 */ /* 0x000fca0000011609 */
[----:B------:R-:W2:Y:S01]  /*6b20*/  LDC R26, c[0x0][0x638] ;  /* 0x00018e00ff1a7b82 */ /* 0x000ea20000000800 */
[-C--:B---3--:R-:W-:Y:S02]  /*6b30*/  SHF.L.U32 R8, R8, R27.reuse, RZ ;  /* 0x0000001b08087219 */ /* 0x088fe400000006ff */
[-CC-:B------:R-:W-:Y:S02]  /*6b40*/  SHF.R.U64 R25, R23, R27.reuse, R6.reuse ;  /* 0x0000001b17197219 */ /* 0x180fe40000001206 */
[----:B------:R-:W-:Y:S02]  /*6b50*/  LOP3.LUT R32, RZ, R8, RZ, 0x33, !PT ;  /* 0x00000008ff207212 */ /* 0x000fe400078e33ff */
[----:B------:R-:W-:Y:S01]  /*6b60*/  SHF.R.U32.HI R9, RZ, R27, R6 ;  /* 0x0000001bff097219 */ /* 0x000fe20000011606 */
[----:B------:R-:W3:Y:S01]  /*6b70*/  LDC R31, c[0x0][0x610] ;  /* 0x00018400ff1f7b82 */ /* 0x000ee20000000800 */
[----:B------:R-:W-:Y:S01]  /*6b80*/  IMAD.MOV.U32 R8, RZ, RZ, R25 ;  /* 0x000000ffff087224 */ /* 0x000fe200078e0019 */
[----:B------:R-:W-:Y:S06]  /*6b90*/  @!P0 BRA `(.L_x_165) ;  /* 0x0000000000288947 */ /* 0x000fec0003800000 */
        /* <DEDUP_REMOVED lines=10> */
.L_x_165:
[----:B------:R-:W-:Y:S02]  /*6c40*/  ISETP.NE.AND P0, PT, R2, 0x1, PT ;  /* 0x000000010200780c */ /* 0x000fe40003f05270 */
[----:B-1----:R-:W-:Y:S01]  /*6c50*/  SHF.R.U64 R6, R8, R24, R9 ;  /* 0x0000001808067219 */ /* 0x002fe20000001209 */
[----:B0-----:R-:W-:Y:S01]  /*6c60*/  VIADD R9, R22, 0xffffffff ;  /* 0xffffffff16097836 */ /* 0x001fe20000000000 */
[----:B------:R-:W-:Y:S02]  /*6c70*/  SHF.L.U32 R30, R30, R27, RZ ;  /* 0x0000001b1e1e7219 */ /* 0x000fe400000006ff */
[----:B------:R-:W-:Y:S01]  /*6c80*/  LOP3.LUT R5, R23, R32, RZ, 0xc0, !PT ;  /* 0x0000002017057212 */ /* 0x000fe200078ec0ff */
[----:B------:R-:W-:-:S04]  /*6c90*/  IMAD.MOV R8, RZ, RZ, -R6 ;  /* 0x000000ffff087224 */ /* 0x000fc800078e0a06 */
[----:B------:R-:W-:Y:S01]  /*6ca0*/  IMAD R6, R30, R6, R5 ;  /* 0x000000061e067224 */ /* 0x000fe200078e0205 */
[----:B------:R-:W-:Y:S01]  /*6cb0*/  LOP3.LUT R5, R10, R9, RZ, 0xc0, !PT ;  /* 0x000000090a057212 */ /* 0x000fe200078ec0ff */
[----:B------:R-:W-:Y:S02]  /*6cc0*/  @P0 IMAD R3, R7, R20, R4 ;  /* 0x0000001407030224 */ /* 0x000fe400078e0204 */
[----:B--2---:R-:W-:Y:S02]  /*6cd0*/  IMAD R4, R8, R26, R25 ;  /* 0x0000001a08047224 */ /* 0x004fe400078e0219 */
[----:B---3--:R-:W-:Y:S02]  /*6ce0*/  IMAD R3, R6, R31, R3 ;  /* 0x0000001f06037224 */ /* 0x008fe400078e0203 */
[----:B------:R-:W-:Y:S02]  /*6cf0*/  IMAD R4, R4, R22, R5 ;  /* 0x0000001604047224 */ /* 0x000fe400078e0205 */
[----:B------:R-:W-:-:S02]  /*6d00*/  IMAD.MOV.U32 R8, RZ, RZ, 0x1 ;  /* 0x00000001ff087424 */ /* 0x000fc400078e00ff */
[----:B------:R-:W-:Y:S01]  /*6d10*/  IMAD.MOV.U32 R6, RZ, RZ, R21 ;  /* 0x000000ffff067224 */ /* 0x000fe200078e0015 */
[----:B------:R-:W-:Y:S02]  /*6d20*/  SEL R19, R4, R3, !P0 ;  /* 0x0000000304137207 */ /* 0x000fe40004000000 */
[----:B------:R-:W-:-:S07]  /*6d30*/  SEL R13, R3, R4, !P0 ;  /* 0x00000004030d7207 */ /* 0x000fce0004000000 */
.L_x_163:
[----:B------:R-:W-:-:S08]  /*6d40*/  NOP ;  /* 0x0000000000007918 */ /* 0x000fd00000000000 */
[----:B------:R-:W0:-:S00]  /*6d50*/  USETMAXREG.DEALLOC.CTAPOOL 0x28 ;  /* 0x00000028000079c8 */ /* 0x000e0000080e0500 */
[----:B0-----:R-:W-:-:S13]  /*6d60*/  ISETP.NE.AND P0, PT, R0, RZ, PT ;  /* 0x000000ff0000720c */ /* 0x001fda0003f05270 */
[----:B------:R-:W-:Y:S05]  /*6d70*/  @P0 EXIT ;  /* 0x000000000000094d */ /* 0x000fea0003800000 */
[----:B------:R-:W-:Y:S01]  /*6d80*/  LOP3.LUT P0, RZ, R8, 0xff, RZ, 0xc0, !PT ;  /* 0x000000ff08ff7812 */ /* 0x000fe2000780c0ff */
[----:B------:R-:W-:Y:S02]  /*6d90*/  IMAD.MOV.U32 R10, RZ, RZ, 0x1 ;  /* 0x00000001ff0a7424 */ /* 0x000fe400078e00ff */
[----:B------:R-:W-:-:S10]  /*6da0*/  IMAD.MOV.U32 R9, RZ, RZ, RZ ;  /* 0x000000ffff097224 */ /* 0x000fd400078e00ff */
[----:B------:R-:W-:Y:S05]  /*6db0*/  @!P0 BRA `(.L_x_166) ;  /* 0x0000000c006c8947 */ /* 0x000fea0003800000 */
[----:B------:R-:W0:Y:S01]  /*6dc0*/  LDC R0, c[0x0][0x28c] ;  /* 0x0000a300ff007b82 */ /* 0x000e220000000800 */
[----:B------:R-:W-:Y:S01]  /*6dd0*/  UMOV UR10, 0x1 ;  /* 0x00000001000a7882 */ /* 0x000fe20000000000 */
[----:B------:R-:W-:Y:S01]  /*6de0*/  ULDC UR5, c[0x0][0x658] ;  /* 0x0001960000057ab9 */ /* 0x000fe20000000800 */
[----:B------:R-:W-:Y:S01]  /*6df0*/  UMOV UR7, 0xffffffff ;  /* 0xffffffff00077882 */ /* 0x000fe20000000000 */
[----:B------:R-:W-:Y:S01]  /*6e00*/  BSSY B0, `(.L_x_166) ;  /* 0x00000d6000007945 */ /* 0x000fe20003800000 */
[----:B------:R-:W-:Y:S01]  /*6e10*/  USHF.L.U32 UR7, UR7, UR5, URZ ;  /* 0x0000000507077299 */ /* 0x000fe2000800063f */
[----:B------:R-:W-:Y:S01]  /*6e20*/  LOP3.LUT R12, R18, 0x2, RZ, 0xfc, !PT ;  /* 0x00000002120c7812 */ /* 0x000fe200078efcff */
[----:B------:R-:W-:Y:S01]  /*6e30*/  IMAD.MOV.U32 R10, RZ, RZ, 0x1 ;  /* 0x00000001ff0a7424 */ /* 0x000fe200078e00ff */
[----:B------:R-:W1:Y:S01]  /*6e40*/  S2UR UR9, SR_CgaCtaId ;  /* 0x00000000000979c3 */ /* 0x000e620000008800 */
[----:B------:R-:W-:Y:S01]  /*6e50*/  IMAD.MOV.U32 R9, RZ, RZ, RZ ;  /* 0x000000ffff097224 */ /* 0x000fe200078e00ff */
[----:B------:R-:W-:Y:S01]  /*6e60*/  ULDC UR4, c[0x0][0x600] ;  /* 0x0001800000047ab9 */ /* 0x000fe20000000800 */
[----:B------:R-:W-:Y:S01]  /*6e70*/  UMOV UR14, 0x5 ;  /* 0x00000005000e7882 */ /* 0x000fe20000000000 */
[----:B------:R-:W-:-:S02]  /*6e80*/  UIADD3 UR4, UR4, -0x1, URZ ;  /* 0xffffffff04047890 */ /* 0x000fc4000fffe03f */
[----:B------:R-:W-:Y:S02]  /*6e90*/  USHF.L.U32 UR5, UR10, UR5, URZ ;  /* 0x000000050a057299 */ /* 0x000fe4000800063f */
[----:B------:R-:W-:Y:S01]  /*6ea0*/  ULOP3.LUT UR7, URZ, UR7, URZ, 0x33, !UPT ;  /* 0x000000073f077292 */ /* 0x000fe2000f8e333f */
[----:B------:R-:W-:Y:S01]  /*6eb0*/  ULDC.64 UR24, c[0x0][0x198] ;  /* 0x0000660000187ab9 */ /* 0x000fe20000000a00 */
[----:B0-----:R-:W-:-:S05]  /*6ec0*/  VIADD R0, R0, 0x3f ;  /* 0x0000003f00007836 */ /* 0x001fca0000000000 */
[----:B------:R-:W-:Y:S01]  /*6ed0*/  SHF.R.S32.HI R3, RZ, 0x1f, R0 ;  /* 0x0000001fff037819 */ /* 0x000fe20000011400 */
[----:B-1----:R-:W-:-:S03]  /*6ee0*/  ULOP3.LUT UR8, UR9, 0x1, URZ, 0xc0, !UPT ;  /* 0x0000000109087892 */ /* 0x002fc6000f8ec03f */
[----:B------:R-:W-:Y:S01]  /*6ef0*/  LEA.HI R3, R3, R0, RZ, 0x6 ;  /* 0x0000000003037211 */ /* 0x000fe200078f30ff */
[----:B------:R-:W-:Y:S01]  /*6f00*/  USHF.R.U32.HI UR26, URZ, 0x1, UR9 ;  /* 0x000000013f1a7899 */ /* 0x000fe20008011609 */
[----:B------:R-:W-:Y:S01]  /*6f10*/  IMAD.MOV.U32 R0, RZ, RZ, 0x1 ;  /* 0x00000001ff007424 */ /* 0x000fe200078e00ff */
[----:B------:R-:W-:Y:S01]  /*6f20*/  USHF.L.U32 UR6, UR9, 0x6, URZ ;  /* 0x0000000609067899 */ /* 0x000fe2000800063f */
[--C-:B------:R-:W-:Y:S01]  /*6f30*/  SHF.R.S32.HI R8, RZ, 0x6, R3.reuse ;  /* 0x00000006ff087819 */ /* 0x100fe20000011403 */
[----:B------:R-:W-:Y:S02]  /*6f40*/  USHF.L.U32 UR27, UR9, 0xc, URZ ;  /* 0x0000000c091b7899 */ /* 0x000fe4000800063f */
[----:B------:R-:W-:Y:S01]  /*6f50*/  ULOP3.LUT UR9, UR9, 0xfffffffe, URZ, 0xc0, !UPT ;  /* 0xfffffffe09097892 */ /* 0x000fe2000f8ec03f */
[----:B------:R-:W-:Y:S01]  /*6f60*/  PRMT R3, R0, 0x7610, R3 ;  /* 0x0000761000037816 */ /* 0x000fe20000000003 */
[----:B------:R-:W-:Y:S01]  /*6f70*/  UISETP.GT.U32.AND UP0, UPT, UR8, 0xffff, UPT ;  /* 0x0000ffff0800788c */ /* 0x000fe2000bf04070 */
[----:B------:R-:W-:Y:S01]  /*6f80*/  VIADD R0, R8, 0x1 ;  /* 0x0000000108007836 */ /* 0x000fe20000000000 */
[----:B------:R-:W-:-:S02]  /*6f90*/  USHF.L.U32 UR13, UR10, UR9, URZ ;  /* 0x000000090a0d7299 */ /* 0x000fc4000800063f */
[----:B------:R-:W-:Y:S02]  /*6fa0*/  ULOP3.LUT UR9, UR9, 0x1, URZ, 0xfc, !UPT ;  /* 0x0000000109097892 */ /* 0x000fe4000f8efc3f */
[----:B------:R-:W-:Y:S02]  /*6fb0*/  USEL UR8, UR8, 0xffff, !UP0 ;  /* 0x0000ffff08087887 */ /* 0x000fe4000c000000 */
[----:B------:R-:W-:Y:S02]  /*6fc0*/  USHF.L.U32 UR9, UR10, UR9, URZ ;  /* 0x000000090a097299 */ /* 0x000fe4000800063f */
[----:B------:R-:W-:Y:S02]  /*6fd0*/  ULOP3.LUT UR8, UR8, 0xffff, URZ, 0xc0, !UPT ;  /* 0x0000ffff08087892 */ /* 0x000fe4000f8ec03f */
[----:B------:R-:W-:Y:S02]  /*6fe0*/  ULOP3.LUT UR6, UR6, 0x40, URZ, 0xc0, !UPT ;  /* 0x0000004006067892 */ /* 0x000fe4000f8ec03f */
[----:B------:R-:W-:-:S02]  /*6ff0*/  ULOP3.LUT UR13, UR13, UR9, URZ, 0xfc, !UPT ;  /* 0x000000090d0d7292 */ /* 0x000fc4000f8efc3f */
[----:B------:R-:W-:-:S12]  /*7000*/  USHF.L.U32 UR14, UR14, UR8, URZ ;  /* 0x000000080e0e7299 */ /* 0x000fd8000800063f */
.L_x_177:
[----:B------:R-:W-:-:S03]  /*7010*/  UMOV UR8, 0xffffffff ;  /* 0xffffffff00087882 */ /* 0x000fc60000000000 */
[----:B------:R-:W-:Y:S05]  /*7020*/  BRA.DIV UR8, `(.L_x_167) ;  /* 0x0000000e08b87947 */ /* 0x000fea000b800000 */
[----:B------:R-:W-:-:S13]  /*7030*/  ELECT P6, URZ, PT ;  /* 0x00000000003f782f */ /* 0x000fda00038c0000 */
.L_x_188:
[----:B------:R-:W0:Y:S01]  /*7040*/  LDC R4, c[0x0][0x28c] ;  /* 0x0000a300ff047b82 */ /* 0x000e220000000800 */
[----:B------:R-:W-:Y:S01]  /*7050*/  BSSY B1, `(.L_x_168) ;  /* 0x000003d000017945 */ /* 0x000fe20003800000 */
[----:B0-----:R-:W-:-:S13]  /*7060*/  ISETP.LT.OR P6, PT, R4, 0x1, !P6 ;  /* 0x000000010400780c */ /* 0x001fda00077c1670 */
[----:B------:R-:W-:Y:S05]  /*7070*/  @P6 BRA `(.L_x_169) ;  /* 0x0000000000e86947 */ /* 0x000fea0003800000 */
[----:B------:R-:W-:Y:S01]  /*7080*/  LEA R13, R13, UR26, 0x1 ;  /* 0x0000001a0d0d7c11 */ /* 0x000fe2000f8e08ff */
[----:B------:R-:W-:Y:S01]  /*7090*/  IMAD.MOV.U32 R21, RZ, RZ, RZ ;  /* 0x000000ffff157224 */ /* 0x000fe200078e00ff */
[----:B------:R-:W-:Y:S01]  /*70a0*/  LEA R19, R19, UR6, 0x7 ;  /* 0x0000000613137c11 */ /* 0x000fe2000f8e38ff */
[----:B------:R-:W-:Y:S02]  /*70b0*/  IMAD.MOV.U32 R4, RZ, RZ, R0 ;  /* 0x000000ffff047224 */ /* 0x000fe400078e0000 */
[----:B------:R-:W-:Y:S02]  /*70c0*/  IMAD.MOV.U32 R5, RZ, RZ, R10 ;  /* 0x000000ffff057224 */ /* 0x000fe400078e000a */
[----:B------:R-:W-:Y:S02]  /*70d0*/  IMAD.MOV.U32 R7, RZ, RZ, R9 ;  /* 0x000000ffff077224 */ /* 0x000fe400078e0009 */
[----:B------:R-:W-:-:S07]  /*70e0*/  IMAD.SHL.U32 R15, R13, 0x40, RZ ;  /* 0x000000400d0f7824 */ /* 0x000fce00078e00ff */
.L_x_172:
[----:B------:R-:W0:Y:S01]  /*70f0*/  S2R R14, SR_CgaCtaId ;  /* 0x00000000000e7919 */ /* 0x000e220000008800 */
[----:B------:R-:W-:Y:S02]  /*7100*/  MOV R13, 0x400 ;  /* 0x00000400000d7802 */ /* 0x000fe40000000f00 */
[----:B------:R-:W-:Y:S02]  /*7110*/  ISETP.NE.AND P1, PT, R11, RZ, PT ;  /* 0x000000ff0b00720c */ /* 0x000fe40003f25270 */
[----:B0-----:R-:W-:Y:S02]  /*7120*/  LEA R22, R14, R13, 0x18 ;  /* 0x0000000d0e167211 */ /* 0x001fe400078ec0ff */
[----:B------:R-:W-:-:S09]  /*7130*/  SHF.L.U32 R13, R5, 0x1f, RZ ;  /* 0x0000001f050d7819 */ /* 0x000fd200000006ff */
[----:B------:R-:W0:Y:S01]  /*7140*/  @!P1 LDC R14, c[0x0][0x500] ;  /* 0x00014000ff0e9b82 */ /* 0x000e220000000800 */
[----:B------:R-:W-:-:S04]  /*7150*/  IMAD R20, R7, 0x8, R22 ;  /* 0x0000000807147824 */ /* 0x000fc800078e0216 */
[----:B------:R-:W1:Y:S02]  /*7160*/  SYNCS.PHASECHK.TRANS64.TRYWAIT P0, [R20+URZ+0x20], R13 ;  /* 0x0000200d140075a7 */ /* 0x000e64000800017f */
[----:B-1----:R-:W-:Y:S05]  /*7170*/  @!P0 BRA `(.L_x_170) ;  /* 0x0000000c00848947 */ /* 0x002fea0003800000 */
.L_x_189:
[----:B-1----:R-:W-:Y:S01]  /*7180*/  PRMT R13, R12, 0x9910, RZ ;  /* 0x000099100c0d7816 */ /* 0x002fe200000000ff */
[----:B0-----:R0:W-:Y:S03]  /*7190*/  @!P1 SYNCS.ARRIVE.TRANS64 RZ, [R20+URZ], R14 ;  /* 0x0000000e14ff99a7 */ /* 0x0011e6000800003f */
[----:B------:R-:W-:-:S13]  /*71a0*/  ISETP.NE.AND P0, PT, R13, 0x2, PT ;  /* 0x000000020d00780c */ /* 0x000fda0003f05270 */
[----:B0-----:R-:W-:Y:S05]  /*71b0*/  @P0 BRA `(.L_x_171) ;  /* 0x0000000000040947 */ /* 0x001fea0003800000 */
[----:B------:R-:W-:Y:S01]  /*71c0*/  BPT.TRAP 0x1 ;  /* 0x000000040000795c */ /* 0x000fe20000300000 */
.L_x_171:
[----:B------:R-:W-:Y:S01]  /*71d0*/  R2UR UR8, R7 ;  /* 0x00000000070872ca */ /* 0x000fe200000e0000 */
[----:B------:R-:W-:Y:S01]  /*71e0*/  VIADD R4, R4, 0xffffffff ;  /* 0xffffffff04047836 */ /* 0x000fe20000000000 */
[----:B------:R-:W-:Y:S01]  /*71f0*/  R2UR UR15, R22 ;  /* 0x00000000160f72ca */ /* 0x000fe200000e0000 */
[----:B------:R-:W-:Y:S01]  /*7200*/  UIADD3 UR16, UP0, UR24, 0xf0, URZ ;  /* 0x000000f018107890 */ /* 0x000fe2000ff1e03f */
[----:B------:R-:W-:Y:S01]  /*7210*/  R2UR UR22, R15 ;  /* 0x000000000f1672ca */ /* 0x000fe200000e0000 */
[----:B------:R-:W-:Y:S01]  /*7220*/  UIADD3 UR30, UP1, UR24, 0x1f0, URZ ;  /* 0x000001f0181e7890 */ /* 0x000fe2000ff3e03f */
[----:B------:R-:W-:Y:S01]  /*7230*/  R2UR UR9, R20 ;  /* 0x00000000140972ca */ /* 0x000fe200000e0000 */
[----:B------:R-:W-:Y:S01]  /*7240*/  UIADD3.X UR17, URZ, UR25, URZ, UP0, !UPT ;  /* 0x000000193f117290 */ /* 0x000fe200087fe43f */
[----:B------:R-:W-:Y:S01]  /*7250*/  R2UR UR10, R21 ;  /* 0x00000000150a72ca */ /* 0x000fe200000e0000 */
[----:B------:R-:W-:Y:S01]  /*7260*/  VIADD R7, R7, 0x1 ;  /* 0x0000000107077836 */ /* 0x000fe20000000000 */
[----:B------:R-:W-:Y:S01]  /*7270*/  R2UR UR12, R6 ;  /* 0x00000000060c72ca */ /* 0x000fe200000e0000 */
[----:B------:R-:W-:Y:S01]  /*7280*/  UPRMT UR28, URZ, 0x5410, UR13 ;  /* 0x000054103f1c7896 */ /* 0x000fe2000800000d */
[----:B------:R-:W-:Y:S01]  /*7290*/  R2UR UR23, R19 ;  /* 0x00000000131772ca */ /* 0x000fe200000e0000 */
[----:B------:R-:W-:Y:S01]  /*72a0*/  USHF.L.U32 UR8, UR8, 0xd, URZ ;  /* 0x0000000d08087899 */ /* 0x000fe2000800063f */
[----:B------:R-:W-:Y:S01]  /*72b0*/  ISETP.GT.AND P1, PT, R4, 0x1, PT ;  /* 0x000000010400780c */ /* 0x000fe20003f24270 */
[----:B------:R-:W-:Y:S01]  /*72c0*/  UIADD3.X UR31, URZ, UR25, URZ, UP1, !UPT ;  /* 0x000000193f1f7290 */ /* 0x000fe20008ffe43f */
[----:B------:R-:W-:Y:S01]  /*72d0*/  ISETP.NE.AND P0, PT, R7, 0x4, PT ;  /* 0x000000040700780c */ /* 0x000fe20003f05270 */
[----:B------:R-:W-:Y:S01]  /*72e0*/  ULEA UR11, UR26, UR8, 0xc ;  /* 0x000000081a0b7291 */ /* 0x000fe2000f8e603f */
[----:B------:R-:W-:Y:S01]  /*72f0*/  VIADD R21, R21, 0x40 ;  /* 0x0000004015157836 */ /* 0x000fe20000000000 */
[----:B------:R-:W-:Y:S01]  /*7300*/  ULOP3.LUT UR8, UR8, 0x1000, UR27, 0xf8, !UPT ;  /* 0x0000100008087892 */ /* 0x000fe2000f8ef81b */
[----:B------:R-:W-:Y:S01]  /*7310*/  SEL R14, RZ, 0x1, P0 ;  /* 0x00000001ff0e7807 */ /* 0x000fe20000000000 */
[----:B------:R-:W-:Y:S01]  /*7320*/  ULEA UR11, UR11, UR15, 0x1 ;  /* 0x0000000f0b0b7291 */ /* 0x000fe2000f8e083f */
[----:B------:R-:W-:Y:S01]  /*7330*/  SEL R7, R7, RZ, P0 ;  /* 0x000000ff07077207 */ /* 0x000fe20000000000 */
[----:B------:R-:W-:Y:S01]  /*7340*/  ULEA UR8, UR8, UR15, 0x1 ;  /* 0x0000000f08087291 */ /* 0x000fe2000f8e083f */
[----:B------:R-:W-:Y:S01]  /*7350*/  LOP3.LUT R5, R5, R14, RZ, 0x3c, !PT ;  /* 0x0000000e05057212 */ /* 0x000fe200078e3cff */
[----:B------:R-:W-:-:S02]  /*7360*/  UIADD3 UR20, UR11, 0x100, URZ ;  /* 0x000001000b147890 */ /* 0x000fc4000fffe03f */
[----:B------:R-:W-:Y:S02]  /*7370*/  UPRMT UR15, URZ, 0x5410, UR14 ;  /* 0x000054103f0f7896 */ /* 0x000fe4000800000e */
[----:B------:R-:W-:Y:S01]  /*7380*/  UIADD3 UR21, UR8, 0x10100, URZ ;  /* 0x0001010008157890 */ /* 0x000fe2000fffe03f */
[----:B------:R-:W-:Y:S01]  /*7390*/  UMOV UR18, 0x0 ;  /* 0x0000000000127882 */ /* 0x000fe20000000000 */
[----:B------:R-:W-:Y:S01]  /*73a0*/  UMOV UR19, 0x10000000 ;  /* 0x1000000000137882 */ /* 0x000fe20000000000 */
[----:B------:R-:W-:Y:S01]  /*73b0*/  UMOV UR11, UR22 ;  /* 0x00000016000b7c82 */ /* 0x000fe20008000000 */
[----:B------:R-:W-:-:S03]  /*73c0*/  UMOV UR8, UR20 ;  /* 0x0000001400087c82 */ /* 0x000fc60008000000 */
[----:B------:R0:W-:Y:S02]  /*73d0*/  UTMALDG.3D.MULTICAST [UR8], [UR16], UR15, desc[UR18] ;  /* 0x00001208100073b4 */ /* 0x0001e4000801180f */
[----:B0-----:R-:W-:Y:S01]  /*73e0*/  UMOV UR8, UR21 ;  /* 0x0000001500087c82 */ /* 0x001fe20008000000 */
[----:B------:R-:W-:Y:S02]  /*73f0*/  UMOV UR11, UR23 ;  /* 0x00000017000b7c82 */ /* 0x000fe40008000000 */
[----:B------:R0:W-:Y:S02]  /*7400*/  UTMALDG.3D.MULTICAST [UR8], [UR30], UR28, desc[UR18] ;  /* 0x000012081e0073b4 */ /* 0x0001e4000801181c */
[----:B0-----:R-:W-:Y:S05]  /*7410*/  @P1 BRA `(.L_x_172) ;  /* 0xfffffffc00341947 */ /* 0x001fea000383ffff */
.L_x_169:
[----:B------:R-:W-:Y:S05]  /*7420*/  BSYNC B1 ;  /* 0x0000000000017941 */ /* 0x000fea0003800000 */
.L_x_168:
[----:B------:R-:W-:Y:S01]  /*7430*/  LOP3.LUT P1, RZ, R3, 0xff, RZ, 0xc0, !PT ;  /* 0x000000ff03ff7812 */ /* 0x000fe2000782c0ff */
[----:B------:R-:W-:Y:S01]  /*7440*/  IMAD.IADD R9, R8, 0x1, R9 ;  /* 0x0000000108097824 */ /* 0x000fe200078e0209 */
[----:B------:R-:W-:Y:S01]  /*7450*/  IADD3 R16, P2, R16, UR36, RZ ;  /* 0x0000002410107c10 */ /* 0x000fe2000ff5e0ff */
[----:B------:R-:W-:Y:S01]  /*7460*/  ULDC.64 UR8, c[0x0][0x650] ;  /* 0x0001940000087ab9 */ /* 0x000fe20000000a00 */
[----:B------:R-:W-:Y:S01]  /*7470*/  BSSY B1, `(.L_x_173) ;  /* 0x000006c000017945 */ /* 0x000fe20003800000 */
[----:B------:R-:W-:Y:S01]  /*7480*/  IMAD.MOV.U32 R13, RZ, RZ, -0x1 ;  /* 0xffffffffff0d7424 */ /* 0x000fe200078e00ff */
[----:B------:R-:W-:Y:S01]  /*7490*/  SHF.R.U32.HI R3, RZ, 0x2, R9 ;  /* 0x00000002ff037819 */ /* 0x000fe20000011609 */
[----:B------:R-:W-:Y:S01]  /*74a0*/  IMAD.MOV.U32 R19, RZ, RZ, -0x1 ;  /* 0xffffffffff137424 */ /* 0x000fe200078e00ff */
[----:B------:R-:W-:Y:S01]  /*74b0*/  ISETP.GT.U32.AND P0, PT, R9, 0x3, PT ;  /* 0x000000030900780c */ /* 0x000fe20003f04070 */
[----:B------:R-:W-:Y:S01]  /*74c0*/  IMAD.MOV.U32 R6, RZ, RZ, -0x1 ;  /* 0xffffffffff067424 */ /* 0x000fe200078e00ff */
[----:B------:R-:W-:-:S02]  /*74d0*/  LOP3.LUT R3, R3, 0x1, RZ, 0xc0, !PT ;  /* 0x0000000103037812 */ /* 0x000fc400078ec0ff */
[----:B------:R-:W-:Y:S01]  /*74e0*/  ISETP.LT.U32.AND P0, PT, R8, 0x4, P0 ;  /* 0x000000040800780c */ /* 0x000fe20000701070 */
[----:B------:R-:W0:Y:S01]  /*74f0*/  @P1 S2R R5, SR_CgaCtaId ;  /* 0x0000000000051919 */ /* 0x000e220000008800 */
[----:B------:R-:W-:Y:S02]  /*7500*/  @P1 MOV R4, 0x400 ;  /* 0x0000040000041802 */ /* 0x000fe40000000f00 */
[----:B------:R-:W-:Y:S02]  /*7510*/  IADD3.X R17, R17, UR42, RZ, P2, !PT ;  /* 0x0000002a11117c10 */ /* 0x000fe400097fe4ff */
[----:B------:R-:W-:Y:S02]  /*7520*/  ISETP.GE.U32.AND P2, PT, R16, UR8, PT ;  /* 0x0000000810007c0c */ /* 0x000fe4000bf46070 */
[----:B------:R-:W-:Y:S02]  /*7530*/  LOP3.LUT R9, R9, 0x3, RZ, 0xc0, !PT ;  /* 0x0000000309097812 */ /* 0x000fe400078ec0ff */
[----:B0-----:R-:W-:-:S04]  /*7540*/  @P1 LEA R4, R5, R4, 0x18 ;  /* 0x0000000405041211 */ /* 0x001fc800078ec0ff */
[----:B------:R0:W-:Y:S01]  /*7550*/  @P1 SYNCS.ARRIVE.TRANS64.A1T0 RZ, [R4+URZ+0x58], RZ ;  /* 0x000058ff04ff19a7 */ /* 0x0001e2000810003f */
[----:B------:R-:W-:Y:S02]  /*7560*/  ISETP.NE.U32.AND P1, PT, R3, 0x1, PT ;  /* 0x000000010300780c */ /* 0x000fe40003f25070 */
[----:B------:R-:W-:Y:S02]  /*7570*/  SEL R3, RZ, 0x1, !P0 ;  /* 0x00000001ff037807 */ /* 0x000fe40004000000 */
[----:B------:R-:W-:Y:S02]  /*7580*/  ISETP.GE.U32.AND.EX P0, PT, R17, UR9, PT, P2 ;  /* 0x0000000911007c0c */ /* 0x000fe4000bf06120 */
[----:B------:R-:W-:-:S04]  /*7590*/  ISETP.GT.U32.AND P1, PT, R8, 0x3, !P1 ;  /* 0x000000030800780c */ /* 0x000fc80004f24070 */
[----:B0-----:R-:W-:-:S04]  /*75a0*/  SEL R4, RZ, 0x1, !P1 ;  /* 0x00000001ff047807 */ /* 0x001fc80004800000 */
[--C-:B------:R-:W-:Y:S02]  /*75b0*/  LOP3.LUT R10, R4, R10, R3.reuse, 0x96, !PT ;  /* 0x0000000a040a7212 */ /* 0x100fe400078e9603 */
[----:B------:R-:W-:Y:S02]  /*75c0*/  PRMT R4, RZ, 0x7610, R4 ;  /* 0x00007610ff047816 */ /* 0x000fe40000000004 */
[----:B------:R-:W-:Y:S01]  /*75d0*/  PRMT R3, RZ, 0x7610, R3 ;  /* 0x00007610ff037816 */ /* 0x000fe20000000003 */
[----:B------:R-:W-:Y:S06]  /*75e0*/  @P0 BRA `(.L_x_174) ;  /* 0x0000000400500947 */ /* 0x000fec0003800000 */
[----:B------:R-:W0:Y:S01]  /*75f0*/  S2R R15, SR_CTAID.X ;  /* 0x00000000000f7919 */ /* 0x000e220000002500 */
[----:B------:R-:W-:Y:S01]  /*7600*/  ULDC.64 UR8, c[0x0][0x628] ;  /* 0x00018a0000087ab9 */ /* 0x000fe20000000a00 */
[----:B------:R-:W1:Y:S01]  /*7610*/  LDC R20, c[0x0][0x144] ;  /* 0x00005100ff147b82 */ /* 0x000e620000000800 */
[----:B------:R-:W-:Y:S01]  /*7620*/  ISETP.NE.U32.AND P0, PT, RZ, UR8, PT ;  /* 0x00000008ff007c0c */ /* 0x000fe2000bf05070 */
[----:B------:R-:W2:Y:S01]  /*7630*/  S2R R13, SR_CTAID.Y ;  /* 0x00000000000d7919 */ /* 0x000ea20000002600 */
[----:B------:R-:W-:Y:S01]  /*7640*/  ULDC UR10, c[0x0][0x150] ;  /* 0x00005400000a7ab9 */ /* 0x000fe20000000800 */
[----:B------:R-:W-:Y:S01]  /*7650*/  ULDC UR11, c[0x0][0x630] ;  /* 0x00018c00000b7ab9 */ /* 0x000fe20000000800 */
[----:B------:R-:W-:Y:S01]  /*7660*/  ISETP.NE.AND.EX P0, PT, RZ, UR9, PT, P0 ;  /* 0x00000009ff007c0c */ /* 0x000fe2000bf05300 */
[----:B------:R-:W-:Y:S01]  /*7670*/  IMAD.MOV.U32 R4, RZ, RZ, R16 ;  /* 0x000000ffff047224 */ /* 0x000fe200078e0010 */
[----:B0-----:R-:W-:-:S05]  /*7680*/  I2FP.F32.U32 R5, R15 ;  /* 0x0000000f00057245 */ /* 0x001fca0000201000 */
[----:B------:R-:W-:Y:S01]  /*7690*/  FMUL R21, R5, UR10 ;  /* 0x0000000a05157c20 */ /* 0x000fe20008400000 */
[----:B------:R-:W-:-:S05]  /*76a0*/  IMAD.MOV.U32 R5, RZ, RZ, R17 ;  /* 0x000000ffff057224 */ /* 0x000fca00078e0011 */
[----:B--2---:R-:W-:Y:S05]  /*76b0*/  @!P0 BRA `(.L_x_175) ;  /* 0x0000000000288947 */ /* 0x004fea0003800000 */
[----:B------:R-:W-:Y:S02]  /*76c0*/  ULDC UR10, c[0x0][0x634] ;  /* 0x00018d00000a7ab9 */ /* 0x000fe40000000800 */
[----:B------:R-:W-:-:S05]  /*76d0*/  IADD3 R5, P0, R16, UR10, RZ ;  /* 0x0000000a10057c10 */ /* 0x000fca000ff1e0ff */
[----:B------:R-:W-:-:S04]  /*76e0*/  IMAD.X R19, RZ, RZ, R17, P0 ;  /* 0x000000ffff137224 */ /* 0x000fc800000e0611 */
[----:B------:R-:W-:-:S04]  /*76f0*/  IMAD.WIDE.U32 R6, R19, UR8, RZ ;  /* 0x0000000813067c25 */ /* 0x000fc8000f8e00ff */
[----:B------:R-:W-:-:S04]  /*7700*/  IMAD.WIDE.U32 R6, P0, R5, UR9, R6 ;  /* 0x0000000905067c25 */ /* 0x000fc8000f800006 */
[----:B------:R-:W-:-:S04]  /*7710*/  IMAD.WIDE.U32 R4, R5, UR8, RZ ;  /* 0x0000000805047c25 */ /* 0x000fc8000f8e00ff */
[----:B------:R-:W-:Y:S01]  /*7720*/  IMAD.MOV.U32 R4, RZ, RZ, R7 ;  /* 0x000000ffff047224 */ /* 0x000fe200078e0007 */
[----:B------:R-:W-:Y:S01]  /*7730*/  IADD3 RZ, P1, R5, R6, RZ ;  /* 0x0000000605ff7210 */ /* 0x000fe20007f3e0ff */
[----:B------:R-:W-:-:S04]  /*7740*/  IMAD.X R5, RZ, RZ, RZ, P0 ;  /* 0x000000ffff057224 */ /* 0x000fc800000e06ff */
[----:B------:R-:W-:-:S08]  /*7750*/  IMAD.WIDE.U32.X R4, R19, UR9, R4, P1 ;  /* 0x0000000913047c25 */ /* 0x000fd000088e0404 */
.L_x_175:
[--C-:B------:R-:W-:Y:S01]  /*7760*/  SHF.R.U64 R14, R4, UR11, R5.reuse ;  /* 0x0000000b040e7c19 */ /* 0x100fe20008001205 */
[----:B------:R-:W0:Y:S01]  /*7770*/  F2I.U32.TRUNC.NTZ R21, R21 ;  /* 0x0000001500157305 */ /* 0x000e22000020f000 */
[----:B------:R-:W-:Y:S01]  /*7780*/  SHF.R.U32.HI R4, RZ, UR11, R5 ;  /* 0x0000000bff047c19 */ /* 0x000fe20008011605 */
[----:B------:R-:W-:Y:S01]  /*7790*/  ULDC.64 UR8, c[0x0][0x620] ;  /* 0x0001880000087ab9 */ /* 0x000fe20000000a00 */
[----:B------:R-:W-:Y:S01]  /*77a0*/  IADD3 R7, P0, RZ, -R14, RZ ;  /* 0x8000000eff077210 */ /* 0x000fe20007f1e0ff */
[----:B------:R-:W-:Y:S01]  /*77b0*/  ULDC.64 UR10, c[0x0][0x640] ;  /* 0x00019000000a7ab9 */ /* 0x000fe20000000a00 */
[----:B------:R-:W2:Y:S03]  /*77c0*/  LDC R22, c[0x0][0x148] ;  /* 0x00005200ff167b82 */ /* 0x000ea60000000800 */
[----:B------:R-:W-:Y:S01]  /*77d0*/  IMAD.X R4, RZ, RZ, ~R4, P0 ;  /* 0x000000ffff047224 */ /* 0x000fe200000e0e04 */
[----:B------:R-:W-:-:S03]  /*77e0*/  ISETP.NE.U32.AND P0, PT, RZ, UR10, PT ;  /* 0x0000000aff007c0c */ /* 0x000fc6000bf05070 */
[----:B------:R-:W-:Y:S01]  /*77f0*/  IMAD R6, R4, UR8, RZ ;  /* 0x0000000804067c24 */ /* 0x000fe2000f8e02ff */
[----:B------:R-:W-:Y:S01]  /*7800*/  ISETP.NE.AND.EX P0, PT, RZ, UR11, PT, P0 ;  /* 0x0000000bff007c0c */ /* 0x000fe2000bf05300 */
[----:B------:R-:W-:Y:S01]  /*7810*/  IMAD.WIDE.U32 R4, R7, UR8, R16 ;  /* 0x0000000807047c25 */ /* 0x000fe2000f8e0010 */
[----:B------:R-:W-:-:S03]  /*7820*/  ULDC UR8, c[0x0][0x618] ;  /* 0x0001860000087ab9 */ /* 0x000fc60000000800 */
[----:B------:R-:W-:Y:S01]  /*7830*/  IMAD R7, R7, UR9, R6 ;  /* 0x0000000907077c24 */ /* 0x000fe2000f8e0206 */
[----:B------:R-:W-:Y:S01]  /*7840*/  ULDC UR9, c[0x0][0x154] ;  /* 0x0000550000097ab9 */ /* 0x000fe20000000800 */
[----:B0-----:R-:W-:Y:S02]  /*7850*/  IMAD.MOV R6, RZ, RZ, -R21 ;  /* 0x000000ffff067224 */ /* 0x001fe400078e0a15 */
[----:B------:R-:W-:Y:S02]  /*7860*/  IMAD.IADD R5, R5, 0x1, R7 ;  /* 0x0000000105057824 */ /* 0x000fe400078e0207 */
[----:B-1----:R-:W-:Y:S01]  /*7870*/  IMAD R15, R20, R6, R15 ;  /* 0x00000006140f7224 */ /* 0x002fe200078e020f */
[----:B------:R-:W-:Y:S02]  /*7880*/  I2FP.F32.U32 R6, R13 ;  /* 0x0000000d00067245 */ /* 0x000fe40000201000 */
[--C-:B------:R-:W-:Y:S02]  /*7890*/  SHF.R.U64 R19, R4, UR8, R5.reuse ;  /* 0x0000000804137c19 */ /* 0x100fe40008001205 */
[----:B------:R-:W-:Y:S01]  /*78a0*/  SHF.R.U32.HI R4, RZ, UR8, R5 ;  /* 0x00000008ff047c19 */ /* 0x000fe20008011605 */
[----:B------:R-:W-:Y:S01]  /*78b0*/  FMUL R6, R6, UR9 ;  /* 0x0000000906067c20 */ /* 0x000fe20008400000 */
[----:B------:R-:W-:-:S02]  /*78c0*/  ULDC UR8, c[0x0][0x608] ;  /* 0x0001820000087ab9 */ /* 0x000fc40000000800 */
[--C-:B------:R-:W-:Y:S01]  /*78d0*/  SHF.R.U64 R21, R19, UR8, R4.reuse ;  /* 0x0000000813157c19 */ /* 0x100fe20008001204 */
[----:B------:R0:W1:Y:S01]  /*78e0*/  F2I.U32.TRUNC.NTZ R24, R6 ;  /* 0x0000000600187305 */ /* 0x000062000020f000 */
[----:B------:R-:W-:Y:S01]  /*78f0*/  SHF.R.U32.HI R4, RZ, UR8, R4 ;  /* 0x00000008ff047c19 */ /* 0x000fe20008011604 */
[----:B------:R-:W-:-:S03]  /*7900*/  ULDC UR8, c[0x0][0x658] ;  /* 0x0001960000087ab9 */ /* 0x000fc60000000800 */
[--C-:B------:R-:W-:Y:S02]  /*7910*/  SHF.R.U64 R20, R21, UR8, R4.reuse ;  /* 0x0000000815147c19 */ /* 0x100fe40008001204 */
[----:B------:R-:W-:-:S03]  /*7920*/  SHF.R.U32.HI R23, RZ, UR8, R4 ;  /* 0x00000008ff177c19 */ /* 0x000fc60008011604 */
[----:B------:R-:W-:Y:S02]  /*7930*/  IMAD.MOV.U32 R4, RZ, RZ, R20 ;  /* 0x000000ffff047224 */ /* 0x000fe400078e0014 */
[----:B------:R-:W-:Y:S01]  /*7940*/  IMAD.MOV.U32 R5, RZ, RZ, R23 ;  /* 0x000000ffff057224 */ /* 0x000fe200078e0017 */
[----:B0-----:R-:W-:Y:S06]  /*7950*/  @!P0 BRA `(.L_x_176) ;  /* 0x0000000000288947 */ /* 0x001fec0003800000 */
        /* <DEDUP_REMOVED lines=10> */
.L_x_176:
[----:B------:R-:W-:Y:S01]  /*7a00*/  ISETP.NE.AND P0, PT, R2, 0x1, PT ;  /* 0x000000010200780c */ /* 0x000fe20003f05270 */
[----:B------:R-:W-:Y:S01]  /*7a10*/  ULDC UR8, c[0x0][0x648] ;  /* 0x0001920000087ab9 */ /* 0x000fe20000000800 */
[----:B------:R-:W-:Y:S01]  /*7a20*/  LOP3.LUT R21, R21, UR7, RZ, 0xc0, !PT ;  /* 0x0000000715157c12 */ /* 0x000fe2000f8ec0ff */
[----:B-1----:R-:W-:Y:S01]  /*7a30*/  IMAD.MOV R24, RZ, RZ, -R24 ;  /* 0x000000ffff187224 */ /* 0x002fe200078e0a18 */
[----:B------:R-:W-:Y:S01]  /*7a40*/  SHF.R.U64 R4, R4, UR8, R5 ;  /* 0x0000000804047c19 */ /* 0x000fe20008001205 */
[----:B------:R-:W-:Y:S01]  /*7a50*/  ULDC UR8, c[0x0][0x638] ;  /* 0x00018e0000087ab9 */ /* 0x000fe20000000800 */
[----:B------:R-:W-:Y:S01]  /*7a60*/  LOP3.LUT R19, R19, UR4, RZ, 0xc0, !PT ;  /* 0x0000000413137c12 */ /* 0x000fe2000f8ec0ff */
[----:B------:R-:W-:Y:S01]  /*7a70*/  ULDC UR9, c[0x0][0x610] ;  /* 0x0001840000097ab9 */ /* 0x000fe20000000800 */
[----:B------:R-:W-:Y:S02]  /*7a80*/  IMAD.MOV.U32 R6, RZ, RZ, R14 ;  /* 0x000000ffff067224 */ /* 0x000fe400078e000e */
[----:B------:R-:W-:-:S02]  /*7a90*/  IMAD.MOV R5, RZ, RZ, -R4 ;  /* 0x000000ffff057224 */ /* 0x000fc400078e0a04 */
[----:B------:R-:W-:Y:S02]  /*7aa0*/  IMAD R4, R4, UR5, R21 ;  /* 0x0000000504047c24 */ /* 0x000fe4000f8e0215 */
[----:B--2---:R-:W-:Y:S02]  /*7ab0*/  @P0 IMAD R15, R22, R24, R13 ;  /* 0x00000018160f0224 */ /* 0x004fe400078e020d */
[----:B------:R-:W-:Y:S01]  /*7ac0*/  IMAD R20, R5, UR8, R20 ;  /* 0x0000000805147c24 */ /* 0x000fe2000f8e0214 */
[----:B------:R-:W-:Y:S01]  /*7ad0*/  ULDC UR8, c[0x0][0x600] ;  /* 0x0001800000087ab9 */ /* 0x000fe20000000800 */
[----:B------:R-:W-:Y:S02]  /*7ae0*/  IMAD R15, R4, UR9, R15 ;  /* 0x00000009040f7c24 */ /* 0x000fe4000f8e020f */
[----:B------:R-:W-:Y:S02]  /*7af0*/  IMAD R20, R20, UR8, R19 ;  /* 0x0000000814147c24 */ /* 0x000fe4000f8e0213 */
[----:B------:R-:W-:-:S03]  /*7b00*/  IMAD.MOV.U32 R4, RZ, RZ, 0x1 ;  /* 0x00000001ff047424 */ /* 0x000fc600078e00ff */
[----:B------:R-:W-:Y:S02]  /*7b10*/  SEL R19, R20, R15, !P0 ;  /* 0x0000000f14137207 */ /* 0x000fe40004000000 */
[----:B------:R-:W-:-:S07]  /*7b20*/  SEL R13, R15, R20, !P0 ;  /* 0x000000140f0d7207 */ /* 0x000fce0004000000 */
.L_x_174:
[----:B------:R-:W-:Y:S05]  /*7b30*/  BSYNC B1 ;  /* 0x0000000000017941 */ /* 0x000fea0003800000 */
.L_x_173:
[----:B------:R-:W-:-:S13]  /*7b40*/  LOP3.LUT P0, RZ, R4, 0xff, RZ, 0xc0, !PT ;  /* 0x000000ff04ff7812 */ /* 0x000fda000780c0ff */
[----:B------:R-:W-:Y:S05]  /*7b50*/  @P0 BRA `(.L_x_177) ;  /* 0xfffffff4002c0947 */ /* 0x000fea000383ffff */
[----:B------:R-:W-:Y:S05]  /*7b60*/  BSYNC B0 ;  /* 0x0000000000007941 */ /* 0x000fea0003800000 */
.L_x_166:
[----:B------:R-:W-:-:S03]  /*7b70*/  UMOV UR8, 0xffffffff ;  /* 0xffffffff00087882 */ /* 0x000fc60000000000 */
[----:B------:R-:W-:Y:S05]  /*7b80*/  BRA.DIV UR8, `(.L_x_178) ;  /* 0x0000000608147947 */ /* 0x000fea000b800000 */
[----:B------:R-:W-:-:S13]  /*7b90*/  ELECT P6, URZ, PT ;  /* 0x00000000003f782f */ /* 0x000fda00038c0000 */
.L_x_192:
[----:B------:R-:W-:Y:S04]  /*7ba0*/  BSSY B0, `(.L_x_179) ;  /* 0x000002b000007945 */ /* 0x000fe80003800000 */
[----:B------:R-:W-:Y:S05]  /*7bb0*/  @!P6 BRA `(.L_x_180) ;  /* 0x0000000000a4e947 */ /* 0x000fea0003800000 */
[----:B------:R-:W-:-:S04]  /*7bc0*/  LOP3.LUT R18, R18, 0x2, RZ, 0xfc, !PT ;  /* 0x0000000212127812 */ /* 0x000fc800078efcff */
[----:B------:R-:W-:-:S13]  /*7bd0*/  ISETP.NE.AND P0, PT, R18, 0x3, PT ;  /* 0x000000031200780c */ /* 0x000fda0003f05270 */
[----:B------:R-:W-:Y:S05]  /*7be0*/  @!P0 BRA `(.L_x_181) ;  /* 0x0000000000048947 */ /* 0x000fea0003800000 */
[----:B------:R-:W-:Y:S01]  /*7bf0*/  BPT.TRAP 0x1 ;  /* 0x000000040000795c */ /* 0x000fe20000300000 */
.L_x_181:
[----:B------:R-:W0:Y:S01]  /*7c00*/  S2R R3, SR_CgaCtaId ;  /* 0x0000000000037919 */ /* 0x000e220000008800 */
[----:B------:R-:W-:Y:S02]  /*7c10*/  MOV R0, 0x400 ;  /* 0x0000040000007802 */ /* 0x000fe40000000f00 */
[----:B------:R-:W-:Y:S02]  /*7c20*/  SHF.L.U32 R2, R10, 0x1f, RZ ;  /* 0x0000001f0a027819 */ /* 0x000fe400000006ff */
[----:B0-----:R-:W-:-:S05]  /*7c30*/  LEA R0, R3, R0, 0x18 ;  /* 0x0000000003007211 */ /* 0x001fca00078ec0ff */
[----:B------:R-:W-:-:S04]  /*7c40*/  VIADD R0, R0, 0x20 ;  /* 0x0000002000007836 */ /* 0x000fc80000000000 */
[C---:B------:R-:W-:Y:S02]  /*7c50*/  IMAD R5, R9.reuse, 0x8, R0 ;  /* 0x0000000809057824 */ /* 0x040fe400078e0200 */
[----:B------:R-:W-:Y:S02]  /*7c60*/  VIADD R9, R9, 0x1 ;  /* 0x0000000109097836 */ /* 0x000fe40000000000 */
[----:B------:R-:W0:Y:S03]  /*7c70*/  SYNCS.PHASECHK.TRANS64.TRYWAIT P0, [R5+URZ], R2 ;  /* 0x00000002050075a7 */ /* 0x000e26000800017f */
[----:B------:R-:W-:-:S04]  /*7c80*/  ISETP.NE.AND P1, PT, R9, 0x4, PT ;  /* 0x000000040900780c */ /* 0x000fc80003f25270 */
[----:B------:R-:W-:Y:S02]  /*7c90*/  SEL R3, RZ, 0x1, P1 ;  /* 0x00000001ff037807 */ /* 0x000fe40000800000 */
[----:B------:R-:W-:Y:S02]  /*7ca0*/  SEL R9, R9, RZ, P1 ;  /* 0x000000ff09097207 */ /* 0x000fe40000800000 */
[----:B------:R-:W-:-:S03]  /*7cb0*/  LOP3.LUT R10, R10, R3, RZ, 0x3c, !PT ;  /* 0x000000030a0a7212 */ /* 0x000fc600078e3cff */
[----:B------:R-:W-:Y:S01]  /*7cc0*/  IMAD R7, R9, 0x8, R0 ;  /* 0x0000000809077824 */ /* 0x000fe200078e0200 */
[----:B------:R-:W-:Y:S01]  /*7cd0*/  SHF.L.U32 R4, R10, 0x1f, RZ ;  /* 0x0000001f0a047819 */ /* 0x000fe200000006ff */
[----:B0-----:R-:W-:Y:S06]  /*7ce0*/  @!P0 BRA `(.L_x_182) ;  /* 0x0000000000dc8947 */ /* 0x001fec0003800000 */
.L_x_193:
[----:B------:R-:W1:Y:S01]  /*7cf0*/  SYNCS.PHASECHK.TRANS64.TRYWAIT P0, [R7+URZ], R4 ;  /* 0x00000004070075a7 */ /* 0x000e62000800017f */
[----:B0-----:R-:W-:-:S05]  /*7d00*/  VIADD R2, R9, 0x1 ;  /* 0x0000000109027836 */ /* 0x001fca0000000000 */
[----:B------:R-:W-:-:S04]  /*7d10*/  ISETP.NE.AND P1, PT, R2, 0x4, PT ;  /* 0x000000040200780c */ /* 0x000fc80003f25270 */
[----:B------:R-:W-:Y:S02]  /*7d20*/  SEL R3, RZ, 0x1, P1 ;  /* 0x00000001ff037807 */ /* 0x000fe40000800000 */
[----:B------:R-:W-:Y:S02]  /*7d30*/  SEL R9, R2, RZ, P1 ;  /* 0x000000ff02097207 */ /* 0x000fe40000800000 */
[----:B------:R-:W-:-:S03]  /*7d40*/  LOP3.LUT R11, R10, R3, RZ, 0x3c, !PT ;  /* 0x000000030a0b7212 */ /* 0x000fc600078e3cff */
[----:B------:R-:W-:Y:S01]  /*7d50*/  IMAD R6, R9, 0x8, R0 ;  /* 0x0000000809067824 */ /* 0x000fe200078e0200 */
[----:B------:R-:W-:Y:S01]  /*7d60*/  SHF.L.U32 R5, R11, 0x1f, RZ ;  /* 0x0000001f0b057819 */ /* 0x000fe200000006ff */
[----:B-1----:R-:W-:Y:S06]  /*7d70*/  @!P0 BRA `(.L_x_183) ;  /* 0x0000000000cc8947 */ /* 0x002fec0003800000 */
.L_x_194:
[----:B------:R-:W1:Y:S01]  /*7d80*/  SYNCS.PHASECHK.TRANS64.TRYWAIT P0, [R6+URZ], R5 ;  /* 0x00000005060075a7 */ /* 0x000e62000800017f */
[----:B------:R-:W-:-:S05]  /*7d90*/  VIADD R2, R9, 0x1 ;  /* 0x0000000109027836 */ /* 0x000fca0000000000 */
[----:B------:R-:W-:-:S04]  /*7da0*/  ISETP.NE.AND P1, PT, R2, 0x4, PT ;  /* 0x000000040200780c */ /* 0x000fc80003f25270 */
[----:B0-----:R-:W-:Y:S02]  /*7db0*/  SEL R4, RZ, 0x1, P1 ;  /* 0x00000001ff047807 */ /* 0x001fe40000800000 */
[----:B------:R-:W-:Y:S02]  /*7dc0*/  SEL R3, R2, RZ, P1 ;  /* 0x000000ff02037207 */ /* 0x000fe40000800000 */
[----:B------:R-:W-:Y:S01]  /*7dd0*/  LOP3.LUT R4, R11, R4, RZ, 0x3c, !PT ;  /* 0x000000040b047212 */ /* 0x000fe200078e3cff */
[----:B-1----:R-:W-:Y:S06]  /*7de0*/  @!P0 BRA `(.L_x_184) ;  /* 0x0000000000c48947 */ /* 0x002fec0003800000 */
.L_x_195:
[----:B------:R-:W-:Y:S01]  /*7df0*/  IMAD R3, R3, 0x8, R0 ;  /* 0x0000000803037824 */ /* 0x000fe200078e0200 */
[----:B------:R-:W-:-:S07]  /*7e00*/  SHF.L.U32 R0, R4, 0x1f, RZ ;  /* 0x0000001f04007819 */ /* 0x000fce00000006ff */
.L_x_185:
[----:B-1----:R1:W2:Y:S02]  /*7e10*/  SYNCS.PHASECHK.TRANS64.TRYWAIT P0, [R3+URZ], R0 ;  /* 0x00000000030075a7 */ /* 0x0022a4000800017f */
[----:B--2---:R-:W-:Y:S05]  /*7e20*/  @!P0 NANOSLEEP.SYNCS 0x989680 ;  /* 0x009896800000895d */ /* 0x004fea0003900000 */
[----:B------:R-:W2:Y:S02]  /*7e30*/  @!P0 SYNCS.PHASECHK.TRANS64 P0, [R3+URZ], R0 ;  /* 0x00000000030085a7 */ /* 0x000ea4000800007f */
[----:B--2---:R-:W-:Y:S05]  /*7e40*/  @!P0 BRA `(.L_x_185) ;  /* 0xfffffffc00f08947 */ /* 0x004fea000383ffff */
.L_x_180:
[----:B------:R-:W-:Y:S05]  /*7e50*/  BSYNC B0 ;  /* 0x0000000000007941 */ /* 0x000fea0003800000 */
.L_x_179:
[----:B------:R-:W-:Y:S05]  /*7e60*/  EXIT ;  /* 0x000000000000794d */ /* 0x000fea0003800000 */
.L_x_21:
[----:B-1----:R1:W2:Y:S02]  /*7e70*/  SYNCS.PHASECHK.TRANS64.TRYWAIT P1, [R3+URZ], R0 ;  /* 0x00000000030075a7 */ /* 0x0022a4000802017f */
[----:B--2---:R-:W-:Y:S05]  /*7e80*/  @!P1 NANOSLEEP.SYNCS 0x989680 ;  /* 0x009896800000995d */ /* 0x004fea0003900000 */
[----:B------:R-:W2:Y:S02]  /*7e90*/  @!P1 SYNCS.PHASECHK.TRANS64 P1, [R3+URZ], R0 ;  /* 0x00000000030095a7 */ /* 0x000ea4000802007f */
[----:B--2---:R-:W-:Y:S05]  /*7ea0*/  @!P1 BRA `(.L_x_21) ;  /* 0xfffffffc00f09947 */ /* 0x004fea000383ffff */
[----:B------:R-:W-:Y:S05]  /*7eb0*/  BRA `(.L_x_20) ;  /* 0xffffff98003c7947 */ /* 0x000fea000383ffff */
.L_x_26:
[----:B-1----:R1:W2:Y:S02]  /*7ec0*/  SYNCS.PHASECHK.TRANS64.TRYWAIT P1, [R5+URZ], R4 ;  /* 0x00000004050075a7 */ /* 0x0022a4000802017f */
[----:B--2---:R-:W-:Y:S05]  /*7ed0*/  @!P1 NANOSLEEP.SYNCS 0x989680 ;  /* 0x009896800000995d */ /* 0x004fea0003900000 */
[----:B------:R-:W2:Y:S02]  /*7ee0*/  @!P1 SYNCS.PHASECHK.TRANS64 P1, [R5+URZ], R4 ;  /* 0x00000004050095a7 */ /* 0x000ea4000802007f */
[----:B--2---:R-:W-:Y:S05]  /*7ef0*/  @!P1 BRA `(.L_x_26) ;  /* 0xfffffffc00f09947 */ /* 0x004fea000383ffff */
[----:B------:R-:W-:Y:S05]  /*7f00*/  BRA `(.L_x_25) ;  /* 0xffffff9c00187947 */ /* 0x000fea000383ffff */
.L_x_167:
[----:B------:R-:W-:Y:S01]  /*7f10*/  BSSY B1, `(.L_x_186) ;  /* 0x0000006000017945 */ /* 0x000fe20003800000 */
[----:B------:R-:W-:-:S07]  /*7f20*/  IMAD.MOV.U32 R15, RZ, RZ, -0x1 ;  /* 0xffffffffff0f7424 */ /* 0x000fce00078e00ff */
[----:B------:R-:W-:Y:S05]  /*7f30*/  WARPSYNC.COLLECTIVE R15, `(.L_x_187) ;  /* 0x000000000f0c7348 */ /* 0x000fea0003c00000 */
[----:B------:R-:W-:Y:S02]  /*7f40*/  ELECT P6, UR62, PT ;  /* 0x00000000003e782f */ /* 0x000fe400038c0000 */
[----:B------:R-:W-:Y:S01]  /*7f50*/  MOV R14, UR62 ;  /* 0x0000003e000e7c02 */ /* 0x000fe20008000f00 */
[----:B------:R-:W-:Y:S10]  /*7f60*/  ENDCOLLECTIVE ;  /* 0x000000000000791b */ /* 0x000ff40003800000 */
.L_x_187:
[----:B------:R-:W-:Y:S05]  /*7f70*/  BSYNC B1 ;  /* 0x0000000000017941 */ /* 0x000fea0003800000 */
.L_x_186:
[----:B------:R-:W-:Y:S05]  /*7f80*/  BRA `(.L_x_188) ;  /* 0xfffffff0002c7947 */ /* 0x000fea000383ffff */
.L_x_170:
[----:B-1----:R1:W2:Y:S02]  /*7f90*/  SYNCS.PHASECHK.TRANS64.TRYWAIT P0, [R20+URZ+0x20], R13 ;  /* 0x0000200d140075a7 */ /* 0x0022a4000800017f */
[----:B--2---:R-:W-:Y:S05]  /*7fa0*/  @!P0 NANOSLEEP.SYNCS 0x989680 ;  /* 0x009896800000895d */ /* 0x004fea0003900000 */
[----:B------:R-:W2:Y:S02]  /*7fb0*/  @!P0 SYNCS.PHASECHK.TRANS64 P0, [R20+URZ+0x20], R13 ;  /* 0x0000200d140085a7 */ /* 0x000ea4000800007f */
[----:B--2---:R-:W-:Y:S05]  /*7fc0*/  @!P0 BRA `(.L_x_170) ;  /* 0xfffffffc00f08947 */ /* 0x004fea000383ffff */
[----:B------:R-:W-:Y:S05]  /*7fd0*/  BRA `(.L_x_189) ;  /* 0xfffffff000687947 */ /* 0x000fea000383ffff */
.L_x_178:
[----:B------:R-:W-:Y:S01]  /*7fe0*/  BSSY B0, `(.L_x_190) ;  /* 0x0000006000007945 */ /* 0x000fe20003800000 */
[----:B------:R-:W-:-:S07]  /*7ff0*/  IMAD.MOV.U32 R15, RZ, RZ, -0x1 ;  /* 0xffffffffff0f7424 */ /* 0x000fce00078e00ff */
[----:B------:R-:W-:Y:S05]  /*8000*/  WARPSYNC.COLLECTIVE R15, `(.L_x_191) ;  /* 0x000000000f0c7348 */ /* 0x000fea0003c00000 */
[----:B------:R-:W-:Y:S02]  /*8010*/  ELECT P6, UR62, PT ;  /* 0x00000000003e782f */ /* 0x000fe400038c0000 */
[----:B------:R-:W-:Y:S01]  /*8020*/  MOV R14, UR62 ;  /* 0x0000003e000e7c02 */ /* 0x000fe20008000f00 */
[----:B------:R-:W-:Y:S10]  /*8030*/  ENDCOLLECTIVE ;  /* 0x000000000000791b */ /* 0x000ff40003800000 */
.L_x_191:
[----:B------:R-:W-:Y:S05]  /*8040*/  BSYNC B0 ;  /* 0x0000000000007941 */ /* 0x000fea0003800000 */
.L_x_190:
[----:B------:R-:W-:Y:S05]  /*8050*/  BRA `(.L_x_192) ;  /* 0xfffffff800d07947 */ /* 0x000fea000383ffff */
.L_x_182:
[----:B0-----:R0:W1:Y:S02]  /*8060*/  SYNCS.PHASECHK.TRANS64.TRYWAIT P0, [R5+URZ], R2 ;  /* 0x00000002050075a7 */ /* 0x001064000800017f */
[----:B-1----:R-:W-:Y:S05]  /*8070*/  @!P0 NANOSLEEP.SYNCS 0x989680 ;  /* 0x009896800000895d */ /* 0x002fea0003900000 */
[----:B------:R-:W1:Y:S02]  /*8080*/  @!P0 SYNCS.PHASECHK.TRANS64 P0, [R5+URZ], R2 ;  /* 0x00000002050085a7 */ /* 0x000e64000800007f */
[----:B-1----:R-:W-:Y:S05]  /*8090*/  @!P0 BRA `(.L_x_182) ;  /* 0xfffffffc00f08947 */ /* 0x002fea000383ffff */
[----:B------:R-:W-:Y:S05]  /*80a0*/  BRA `(.L_x_193) ;  /* 0xfffffffc00107947 */ /* 0x000fea000383ffff */
.L_x_183:
[----:B0-----:R0:W1:Y:S02]  /*80b0*/  SYNCS.PHASECHK.TRANS64.TRYWAIT P0, [R7+URZ], R4 ;  /* 0x00000004070075a7 */ /* 0x001064000800017f */
[----:B-1----:R-:W-:Y:S05]  /*80c0*/  @!P0 NANOSLEEP.SYNCS 0x989680 ;  /* 0x009896800000895d */ /* 0x002fea0003900000 */
[----:B------:R-:W1:Y:S02]  /*80d0*/  @!P0 SYNCS.PHASECHK.TRANS64 P0, [R7+URZ], R4 ;  /* 0x00000004070085a7 */ /* 0x000e64000800007f */
[----:B-1----:R-:W-:Y:S05]  /*80e0*/  @!P0 BRA `(.L_x_183) ;  /* 0xfffffffc00f08947 */ /* 0x002fea000383ffff */
[----:B------:R-:W-:Y:S05]  /*80f0*/  BRA `(.L_x_194) ;  /* 0xfffffffc00207947 */ /* 0x000fea000383ffff */
.L_x_184:
[----:B0-----:R0:W1:Y:S02]  /*8100*/  SYNCS.PHASECHK.TRANS64.TRYWAIT P0, [R6+URZ], R5 ;  /* 0x00000005060075a7 */ /* 0x001064000800017f */
[----:B-1----:R-:W-:Y:S05]  /*8110*/  @!P0 NANOSLEEP.SYNCS 0x989680 ;  /* 0x009896800000895d */ /* 0x002fea0003900000 */
[----:B------:R-:W1:Y:S02]  /*8120*/  @!P0 SYNCS.PHASECHK.TRANS64 P0, [R6+URZ], R5 ;  /* 0x00000005060085a7 */ /* 0x000e64000800007f */
[----:B-1----:R-:W-:Y:S05]  /*8130*/  @!P0 BRA `(.L_x_184) ;  /* 0xfffffffc00f08947 */ /* 0x002fea000383ffff */
[----:B------:R-:W-:Y:S05]  /*8140*/  BRA `(.L_x_195) ;  /* 0xfffffffc00287947 */ /* 0x000fea000383ffff */
.L_x_196:
[----:B------:R-:W-:-:S00]  /*8150*/  BRA `(.L_x_196) ;  /* 0xfffffffc00fc7947 */ /* 0x000fc0000383ffff */
[----:B------:R-:W-:-:S00]  /*8160*/  NOP ;  /* 0x0000000000007918 */ /* 0x000fc00000000000 */
        /* <DEDUP_REMOVED lines=9> */
.L_x_197:


//--------------------- .nv.global.init           --------------------------
	.section	.nv.global.init,"aw",@progbits
.nv.global.init:
	.type		$str$22,@object
	.size		$str$22,($str$23 - $str$22)
$str$22:
        /*0000*/ 	.byte	0x6b, 0x5f, 0x74, 0x69, 0x6c, 0x65, 0x5f, 0x63, 0x6f, 0x75, 0x6e, 0x74, 0x20, 0x3e, 0x3d, 0x20
        /*0010*/ 	.byte	0x31, 0x00
	.type		$str$23,@object
	.size		$str$23,(__unnamed_1 - $str$23)
$str$23:
        /*0012*/ 	.byte	0x2f, 0x74, 0x6d, 0x70, 0x2f, 0x63, 0x75, 0x74, 0x6c, 0x61, 0x73, 0x73, 0x5f, 0x73, 0x77, 0x65
        /*0022*/ 	.byte	0x65, 0x70, 0x5f, 0x73, 0x72, 0x63, 0x2f, 0x69, 0x6e, 0x63, 0x6c, 0x75, 0x64, 0x65, 0x2f, 0x63
        /*0032*/ 	.byte	0x75, 0x74, 0x6c, 0x61, 0x73, 0x73, 0x2f, 0x67, 0x65, 0x6d, 0x6d, 0x2f, 0x63, 0x6f, 0x6c, 0x6c
        /*0042*/ 	.byte	0x65, 0x63, 0x74, 0x69, 0x76, 0x65, 0x2f, 0x73, 0x6d, 0x39, 0x30, 0x5f, 0x6d, 0x6d, 0x61, 0x5f
        /*0052*/ 	.byte	0x74, 0x6d, 0x61, 0x5f, 0x67, 0x6d, 0x6d, 0x61, 0x5f, 0x73, 0x73, 0x5f, 0x77, 0x61, 0x72, 0x70
        /*0062*/ 	.byte	0x73, 0x70, 0x65, 0x63, 0x69, 0x61, 0x6c, 0x69, 0x7a, 0x65, 0x64, 0x2e, 0x68, 0x70, 0x70, 0x00
	.type		__unnamed_1,@object
	.size		__unnamed_1,(.L_0 - __unnamed_1)
__unnamed_1:
        /*0072*/ 	.byte	0x76, 0x6f, 0x69, 0x64, 0x20, 0x63, 0x75, 0x74, 0x6c, 0x61, 0x73, 0x73, 0x3a, 0x3a, 0x67, 0x65
        /* <DEDUP_REMOVED lines=180> */
        /*0bc2*/ 	.byte	0x75, 0x74, 0x65, 0x3a, 0x3a, 0x69, 0x64, 0x65, 0x6e, 0x74, 0x69, 0x74, 0x79, 0x5d, 0x00
.L_0:


//--------------------- .nv.shared._ZN7cutlass13device_kernelINS_4gemm6kernel13GemmUniversalIN4cute5tupleIJiiiiEEENS1_10collective13CollectiveMmaINS1_34MainloopSm90TmaGmmaWarpSpecializedILi4ENS5_IJNS4_1CILi2EEESB_NSA_ILi1EEEEEENS1_35KernelTmaWarpSpecializedCooperativeEEENS5_IJNSA_ILi128EEESG_NSA_ILi64EEEEEENS_6half_tENS5_IJlSC_lEEESJ_SK_NS4_8TiledMMAINS4_8MMA_AtomIJNS4_4SM904GMMA26MMA_64x128x16_F32F16F16_SSILNSO_5MajorE0ELSQ_0ELNSO_7ScaleInE1ELSR_1EEEEEENS4_6LayoutINS5_IJSB_SC_SC_EEENS5_IJSC_NSA_ILi0EEESW_EEEEENS5_IJNS4_10UnderscoreESZ_SZ_EEEEENS4_23SM90_TMA_LOAD_MULTICASTENS4_14ComposedLayoutINS4_7SwizzleILi3ELi4ELi3EEENS4_18smem_ptr_flag_bitsILi16EEENSU_INS5_IJNSA_ILi8EEESH_EEENS5_IJSH_SC_EEEEEEEvNS4_8identityES12_S1C_vS1D_EENS_8epilogue10collective6detail29Sm90TmaWarpSpecializedAdapterINS1G_15DefaultEpilogueISJ_SK_SK_NS1F_6thread17LinearCombinationISJ_Li1EffLNS1K_9ScaleType4KindE0ELNS_15FloatRoundStyleE2ESJ_EENS1_15EpilogueDefaultEEEEEvvEEEEvNT_6ParamsE --------------------------
	.section	.nv.shared._ZN7cutlass13device_kernelINS_4gemm6kernel13GemmUniversalIN4cute5tupleIJiiiiEEENS1_10collective13CollectiveMmaINS1_34MainloopSm90TmaGmmaWarpSpecializedILi4ENS5_IJNS4_1CILi2EEESB_NSA_ILi1EEEEEENS1_35KernelTmaWarpSpecializedCooperativeEEENS5_IJNSA_ILi128EEESG_NSA_ILi64EEEEEENS_6half_tENS5_IJlSC_lEEESJ_SK_NS4_8TiledMMAINS4_8MMA_AtomIJNS4_4SM904GMMA26MMA_64x128x16_F32F16F16_SSILNSO_5MajorE0ELSQ_0ELNSO_7ScaleInE1ELSR_1EEEEEENS4_6LayoutINS5_IJSB_SC_SC_EEENS5_IJSC_NSA_ILi0EEESW_EEEEENS5_IJNS4_10UnderscoreESZ_SZ_EEEEENS4_23SM90_TMA_LOAD_MULTICASTENS4_14ComposedLayoutINS4_7SwizzleILi3ELi4ELi3EEENS4_18smem_ptr_flag_bitsILi16EEENSU_INS5_IJNSA_ILi8EEESH_EEENS5_IJSH_SC_EEEEEEEvNS4_8identityES12_S1C_vS1D_EENS_8epilogue10collective6detail29Sm90TmaWarpSpecializedAdapterINS1G_15DefaultEpilogueISJ_SK_SK_NS1F_6thread17LinearCombinationISJ_Li1EffLNS1K_9ScaleType4KindE0ELNS_15FloatRoundStyleE2ESJ_EENS1_15EpilogueDefaultEEEEEvvEEEEvNT_6ParamsE,"aw",@nobits
	.sectionflags	@""
	.align	16
	.zero		1024


//--------------------- .nv.shared.reserved.0     --------------------------
	.section	.nv.shared.reserved.0,"aw",@nobits
	.weak		__nv_reservedSMEM_offset_0_alias
	.size		__nv_reservedSMEM_offset_0_alias, 0, 0
	.other		__nv_reservedSMEM_offset_0_alias,@"STO_CUDA_RESERVED_SHARED STV_DEFAULT"
__nv_reservedSMEM_offset_0_alias:
	.zero		0


//--------------------- .nv.global                --------------------------
	.section	.nv.global,"aw",@nobits
.nv.global:
	.type		_ZN40_INTERNAL_c3f33224_4_k_cu_dc858919_160044cute1_E,@object
	.size		_ZN40_INTERNAL_c3f33224_4_k_cu_dc858919_160044cute1_E,(_ZN40_INTERNAL_c3f33224_4_k_cu_dc858919_160044cuda3std3__45__cpo6cbeginE - _ZN40_INTERNAL_c3f33224_4_k_cu_dc858919_160044cute1_E)
_ZN40_INTERNAL_c3f33224_4_k_cu_dc858919_160044cute1_E:
	.zero		1
	.type		_ZN40_INTERNAL_c3f33224_4_k_cu_dc858919_160044cuda3std3__45__cpo6cbeginE,@object
	.size		_ZN40_INTERNAL_c3f33224_4_k_cu_dc858919_160044cuda3std3__45__cpo6cbeginE,(_ZN40_INTERNAL_c3f33224_4_k_cu_dc858919_160044cuda3std3__48in_placeE - _ZN40_INTERNAL_c3f33224_4_k_cu_dc858919_160044cuda3std3__45__cpo6cbeginE)
_ZN40_INTERNAL_c3f33224_4_k_cu_dc858919_160044cuda3std3__45__cpo6cbeginE:
	.zero		1
	.type		_ZN40_INTERNAL_c3f33224_4_k_cu_dc858919_160044cuda3std3__48in_placeE,@object
	.size		_ZN40_INTERNAL_c3f33224_4_k_cu_dc858919_160044cuda3std3__48in_placeE,(_ZN40_INTERNAL_c3f33224_4_k_cu_dc858919_160044cuda3std6ranges3__45__cpo9iter_moveE - _ZN40_INTERNAL_c3f33224_4_k_cu_dc858919_160044cuda3std3__48in_placeE)
_ZN40_INTERNAL_c3f33224_4_k_cu_dc858919_160044cuda3std3__48in_placeE:
	.zero		1
	.type		_ZN40_INTERNAL_c3f33224_4_k_cu_dc858919_160044cuda3std6ranges3__45__cpo9iter_moveE,@object
	.size		_ZN40_INTERNAL_c3f33224_4_k_cu_dc858919_160044cuda3std6ranges3__45__cpo9iter_moveE,(_ZN40_INTERNAL_c3f33224_4_k_cu_dc858919_160044cuda3std3__45__cpo5beginE - _ZN40_INTERNAL_c3f33224_4_k_cu_dc858919_160044cuda3std6ranges3__45__cpo9iter_moveE)
_ZN40_INTERNAL_c3f33224_4_k_cu_dc858919_160044cuda3std6ranges3__45__cpo9iter_moveE:
	.zero		1
	.type		_ZN40_INTERNAL_c3f33224_4_k_cu_dc858919_160044cuda3std3__45__cpo5beginE,@object
	.size		_ZN40_INTERNAL_c3f33224_4_k_cu_dc858919_160044cuda3std3__45__cpo5beginE,(_ZN40_INTERNAL_c3f33224_4_k_cu_dc858919_160044cuda3std3__442_GLOBAL__N__c3f33224_4_k_cu_dc858919_160046ignoreE - _ZN40_INTERNAL_c3f33224_4_k_cu_dc858919_160044cuda3std3__45__cpo5beginE)
_ZN40_INTERNAL_c3f33224_4_k_cu_dc858919_160044cuda3std3__45__cpo5beginE:
	.zero		1
	.type		_ZN40_INTERNAL_c3f33224_4_k_cu_dc858919_160044cuda3std3__442_GLOBAL__N__c3f33224_4_k_cu_dc858919_160046ignoreE,@object
	.size		_ZN40_INTERNAL_c3f33224_4_k_cu_dc858919_160044cuda3std3__442_GLOBAL__N__c3f33224_4_k_cu_dc858919_160046ignoreE,(_ZN40_INTERNAL_c3f33224_4_k_cu_dc858919_160044cute7productE - _ZN40_INTERNAL_c3f33224_4_k_cu_dc858919_160044cuda3std3__442_GLOBAL__N__c3f33224_4_k_cu_dc858919_160046ignoreE)
_ZN40_INTERNAL_c3f33224_4_k_cu_dc858919_160044cuda3std3__442_GLOBAL__N__c3f33224_4_k_cu_dc858919_160046ignoreE:
	.zero		1
	.type		_ZN40_INTERNAL_c3f33224_4_k_cu_dc858919_160044cute7productE,@object
	.size		_ZN40_INTERNAL_c3f33224_4_k_cu_dc858919_160044cute7productE,(_ZN40_INTERNAL_c3f33224_4_k_cu_dc858919_160044cuda3std3__45__cpo3endE - _ZN40_INTERNAL_c3f33224_4_k_cu_dc858919_160044cute7productE)
_ZN40_INTERNAL_c3f33224_4_k_cu_dc858919_160044cute7productE:
	.zero		1
	.type		_ZN40_INTERNAL_c3f33224_4_k_cu_dc858919_160044cuda3std3__45__cpo3endE,@object
	.size		_ZN40_INTERNAL_c3f33224_4_k_cu_dc858919_160044cuda3std3__45__cpo3endE,(_ZN40_INTERNAL_c3f33224_4_k_cu_dc858919_160044cuda3std3__419piecewise_constructE - _ZN40_INTERNAL_c3f33224_4_k_cu_dc858919_160044cuda3std3__45__cpo3endE)
_ZN40_INTERNAL_c3f33224_4_k_cu_dc858919_160044cuda3std3__45__cpo3endE:
	.zero		1
	.type		_ZN40_INTERNAL_c3f33224_4_k_cu_dc858919_160044cuda3std3__419piecewise_constructE,@object
	.size		_ZN40_INTERNAL_c3f33224_4_k_cu_dc858919_160044cuda3std3__419piecewise_constructE,(_ZN40_INTERNAL_c3f33224_4_k_cu_dc858919_160044cuda3std3__45__cpo4cendE - _ZN40_INTERNAL_c3f33224_4_k_cu_dc858919_160044cuda3std3__419piecewise_constructE)
_ZN40_INTERNAL_c3f33224_4_k_cu_dc858919_160044cuda3std3__419piecewise_constructE:
	.zero		1
	.type		_ZN40_INTERNAL_c3f33224_4_k_cu_dc858919_160044cuda3std3__45__cpo4cendE,@object
	.size		_ZN40_INTERNAL_c3f33224_4_k_cu_dc858919_160044cuda3std3__45__cpo4cendE,(_ZN40_INTERNAL_c3f33224_4_k_cu_dc858919_160044cuda3std6ranges3__45__cpo4swapE - _ZN40_INTERNAL_c3f33224_4_k_cu_dc858919_160044cuda3std3__45__cpo4cendE)
_ZN40_INTERNAL_c3f33224_4_k_cu_dc858919_160044cuda3std3__45__cpo4cendE:
	.zero		1
	.type		_ZN40_INTERNAL_c3f33224_4_k_cu_dc858919_160044cuda3std6ranges3__45__cpo4swapE,@object
	.size		_ZN40_INTERNAL_c3f33224_4_k_cu_dc858919_160044cuda3std6ranges3__45__cpo4swapE,(.L_8 - _ZN40_INTERNAL_c3f33224_4_k_cu_dc858919_160044cuda3std6ranges3__45__cpo4swapE)
_ZN40_INTERNAL_c3f33224_4_k_cu_dc858919_160044cuda3std6ranges3__45__cpo4swapE:
	.zero		1
.L_8:


//--------------------- .nv.constant0._ZN7cutlass13device_kernelINS_4gemm6kernel13GemmUniversalIN4cute5tupleIJiiiiEEENS1_10collective13CollectiveMmaINS1_34MainloopSm90TmaGmmaWarpSpecializedILi4ENS5_IJNS4_1CILi2EEESB_NSA_ILi1EEEEEENS1_35KernelTmaWarpSpecializedCooperativeEEENS5_IJNSA_ILi128EEESG_NSA_ILi64EEEEEENS_6half_tENS5_IJlSC_lEEESJ_SK_NS4_8TiledMMAINS4_8MMA_AtomIJNS4_4SM904GMMA26MMA_64x128x16_F32F16F16_SSILNSO_5MajorE0ELSQ_0ELNSO_7ScaleInE1ELSR_1EEEEEENS4_6LayoutINS5_IJSB_SC_SC_EEENS5_IJSC_NSA_ILi0EEESW_EEEEENS5_IJNS4_10UnderscoreESZ_SZ_EEEEENS4_23SM90_TMA_LOAD_MULTICASTENS4_14ComposedLayoutINS4_7SwizzleILi3ELi4ELi3EEENS4_18smem_ptr_flag_bitsILi16EEENSU_INS5_IJNSA_ILi8EEESH_EEENS5_IJSH_SC_EEEEEEEvNS4_8identityES12_S1C_vS1D_EENS_8epilogue10collective6detail29Sm90TmaWarpSpecializedAdapterINS1G_15DefaultEpilogueISJ_SK_SK_NS1F_6thread17LinearCombinationISJ_Li1EffLNS1K_9ScaleType4KindE0ELNS_15FloatRoundStyleE2ESJ_EENS1_15EpilogueDefaultEEEEEvvEEEEvNT_6ParamsE --------------------------
	.section	.nv.constant0._ZN7cutlass13device_kernelINS_4gemm6kernel13GemmUniversalIN4cute5tupleIJiiiiEEENS1_10collective13CollectiveMmaINS1_34MainloopSm90TmaGmmaWarpSpecializedILi4ENS5_IJNS4_1CILi2EEESB_NSA_ILi1EEEEEENS1_35KernelTmaWarpSpecializedCooperativeEEENS5_IJNSA_ILi128EEESG_NSA_ILi64EEEEEENS_6half_tENS5_IJlSC_lEEESJ_SK_NS4_8TiledMMAINS4_8MMA_AtomIJNS4_4SM904GMMA26MMA_64x128x16_F32F16F16_SSILNSO_5MajorE0ELSQ_0ELNSO_7ScaleInE1ELSR_1EEEEEENS4_6LayoutINS5_IJSB_SC_SC_EEENS5_IJSC_NSA_ILi0EEESW_EEEEENS5_IJNS4_10UnderscoreESZ_SZ_EEEEENS4_23SM90_TMA_LOAD_MULTICASTENS4_14ComposedLayoutINS4_7SwizzleILi3ELi4ELi3EEENS4_18smem_ptr_flag_bitsILi16EEENSU_INS5_IJNSA_ILi8EEESH_EEENS5_IJSH_SC_EEEEEEEvNS4_8identityES12_S1C_vS1D_EENS_8epilogue10collective6detail29Sm90TmaWarpSpecializedAdapterINS1G_15DefaultEpilogueISJ_SK_SK_NS1F_6thread17LinearCombinationISJ_Li1EffLNS1K_9ScaleType4KindE0ELNS_15FloatRoundStyleE2ESJ_EENS1_15EpilogueDefaultEEEEEvvEEEEvNT_6ParamsE,"a",@progbits
	.sectionflags	@""
	.align	4
.nv.constant0._ZN7cutlass13device_kernelINS_4gemm6kernel13GemmUniversalIN4cute5tupleIJiiiiEEENS1_10collective13CollectiveMmaINS1_34MainloopSm90TmaGmmaWarpSpecializedILi4ENS5_IJNS4_1CILi2EEESB_NSA_ILi1EEEEEENS1_35KernelTmaWarpSpecializedCooperativeEEENS5_IJNSA_ILi128EEESG_NSA_ILi64EEEEEENS_6half_tENS5_IJlSC_lEEESJ_SK_NS4_8TiledMMAINS4_8MMA_AtomIJNS4_4SM904GMMA26MMA_64x128x16_F32F16F16_SSILNSO_5MajorE0ELSQ_0ELNSO_7ScaleInE1ELSR_1EEEEEENS4_6LayoutINS5_IJSB_SC_SC_EEENS5_IJSC_NSA_ILi0EEESW_EEEEENS5_IJNS4_10UnderscoreESZ_SZ_EEEEENS4_23SM90_TMA_LOAD_MULTICASTENS4_14ComposedLayoutINS4_7SwizzleILi3ELi4ELi3EEENS4_18smem_ptr_flag_bitsILi16EEENSU_INS5_IJNSA_ILi8EEESH_EEENS5_IJSH_SC_EEEEEEEvNS4_8identityES12_S1C_vS1D_EENS_8epilogue10collective6detail29Sm90TmaWarpSpecializedAdapterINS1G_15DefaultEpilogueISJ_SK_SK_NS1F_6thread17LinearCombinationISJ_Li1EffLNS1K_9ScaleType4KindE0ELNS_15FloatRoundStyleE2ESJ_EENS1_15EpilogueDefaultEEEEEvvEEEEvNT_6ParamsE:
	.zero		1664


//--------------------- SYMBOLS --------------------------

	.type		.nv.reservedSmem.offset0,@object
	.size		.nv.reservedSmem.offset0,0x4
	.type		__assertfail,@function
